def gluon_wgmma(
    a_ptr,
    b_ptr,
    c_ptr,
    M,
    N,
    K,
    stride_am,
    stride_bk,
    stride_cm,
    BLOCK_M: gl.constexpr,
    BLOCK_N: gl.constexpr,
    BLOCK_K: gl.constexpr,
    DTYPE: gl.constexpr,
    A_LAYOUT: gl.constexpr,
    B_LAYOUT: gl.constexpr,
    C_LAYOUT: gl.constexpr,
    B_SHAPE: gl.constexpr,
    TRANS_B: gl.constexpr,
    NUM_BUFFERS: gl.constexpr,
    NUM_WARPS: gl.constexpr,
):
    a_desc = tma.make_tensor_descriptor(
        a_ptr, [M, K], [stride_am, 1], [BLOCK_M, BLOCK_K], A_LAYOUT
    )
    b_desc = tma.make_tensor_descriptor(
        b_ptr,
        [N, K] if TRANS_B else [K, N],
        [stride_bk, 1],
        B_SHAPE,
        B_LAYOUT,
    )
    c_desc = tma.make_tensor_descriptor(
        c_ptr, [M, N], [stride_cm, 1], [BLOCK_M, BLOCK_N], C_LAYOUT
    )

    a_bufs = gl.allocate_shared_memory(
        DTYPE, [NUM_BUFFERS, BLOCK_M, BLOCK_K], A_LAYOUT
    )
    b_bufs = gl.allocate_shared_memory(DTYPE, [NUM_BUFFERS] + B_SHAPE, B_LAYOUT)

    pid_m = gl.program_id(0)
    pid_n = gl.program_id(1)
    off_m = pid_m * BLOCK_M
    off_n = pid_n * BLOCK_N

    mma_layout: gl.constexpr = pick_wgmma_layout(DTYPE, BLOCK_M, BLOCK_N, NUM_WARPS)
    acc = warpgroup_mma_init(
        gl.zeros((BLOCK_M, BLOCK_N), dtype=gl.float32, layout=mma_layout)
    )

    bars = gl.allocate_shared_memory(
        gl.int64, [NUM_BUFFERS, 1], mbarrier.MBarrierLayout()
    )
    for i in gl.static_range(NUM_BUFFERS):
        mbarrier.init(bars.index(i), count=1)
    idx = 0
    phase = 0

    for k in range(0, K, BLOCK_K):
        a = a_bufs.index(idx)
        b = b_bufs.index(idx)
        bar = bars.index(idx)
        mbarrier.expect(bar, a_desc.block_type.nbytes + b_desc.block_type.nbytes)
        tma.async_copy_global_to_shared(a_desc, [off_m, k], bar, a)
        tma.async_copy_global_to_shared(
            b_desc, [off_n, k] if TRANS_B else [k, off_n], bar, b
        )
        mbarrier.wait(bar, phase=phase)

        if TRANS_B:
            b = b.permute((1, 0))
        acc = warpgroup_mma_wait(num_outstanding=0, deps=(acc,))
        acc = warpgroup_mma(a, b, acc, is_async=True)

        idx += 1
        if idx == NUM_BUFFERS:
            idx = 0
            phase ^= 1

    acc = warpgroup_mma_wait(num_outstanding=0, deps=(acc,))
    for i in gl.static_range(NUM_BUFFERS):
        mbarrier.invalidate(bars.index(i))

    c_smem = gl.allocate_shared_memory(DTYPE, [BLOCK_M, BLOCK_N], C_LAYOUT)
    c_smem.store(acc.to(DTYPE))
    fence_async_shared()
    tma.async_copy_shared_to_global(c_desc, [off_m, off_n], c_smem)
    tma.store_wait(pendings=0)

# config = {"BLOCK_K": 32, "BLOCK_M": 64, "BLOCK_N": 256, "arch": "sm_90", "dtype": "bf16", "num_buffers": 4, "num_warps": 4, "trans_b": 1}
# arch = sm_90


// ===== COMPILED SASS (sm_90a) =====

	.target	sm_90a

	.elftype	@"ET_EXEC"


//--------------------- .note.nv.tkinfo           --------------------------
	.section	.note.nv.tkinfo,"",@"SHT_NOTE"
	.sectionflags	@"SHF_NOTE_NV_TKINFO"
	.tkinfo
        /*0018*/ 	.word	0x00000002
        /*0030*/ 	.string	""
        /*0030*/ 	.string	"ptxas"
        /*0030*/ 	.string	"Cuda compilation tools, release 13.0, V13.0.88"
        /*0030*/ 	.string	"Build cuda_13.0.r13.0/compiler.36424714_0"
        /*0030*/ 	.string	"-v  -suppress-debug-info  -lineinfo  -arch sm_90a "



//--------------------- .note.nv.cuinfo           --------------------------
	.section	.note.nv.cuinfo,"",@"SHT_NOTE"
	.sectionflags	@"SHF_NOTE_NV_CUINFO"
        /*0018*/ 	.short	0x0002
        /*001a*/ 	.short	0x005a
        /*001c*/ 	.short	0x0082
	.zero		2


//--------------------- .nv.info                  --------------------------
	.section	.nv.info,"",@"SHT_CUDA_INFO"
	.align	4


	//----- nvinfo : EIATTR_REGCOUNT
	.align		4
        /*0000*/ 	.byte	0x04, 0x2f
        /*0002*/ 	.short	(.L_1 - .L_0)
	.align		4
.L_0:
        /*0004*/ 	.word	index@(gluon_wgmma)
        /*0008*/ 	.word	0x0000009a


	//----- nvinfo : EIATTR_FRAME_SIZE
	.align		4
.L_1:
        /*000c*/ 	.byte	0x04, 0x11
        /*000e*/ 	.short	(.L_3 - .L_2)
	.align		4
.L_2:
        /*0010*/ 	.word	index@(gluon_wgmma)
        /*0014*/ 	.word	0x00000000


	//----- nvinfo : EIATTR_MIN_STACK_SIZE
	.align		4
.L_3:
        /*0018*/ 	.byte	0x04, 0x12
        /*001a*/ 	.short	(.L_5 - .L_4)
	.align		4
.L_4:
        /*001c*/ 	.word	index@(gluon_wgmma)
        /*0020*/ 	.word	0x00000000
.L_5:


//--------------------- .nv.compat                --------------------------
	.section	.nv.compat,"",@"SHT_CUDA_COMPAT_INFO"
	.align	4
        /*0000*/ 	.byte	0x02, 0x09, 0x01, 0x00, 0x02, 0x02, 0x04, 0x00, 0x02, 0x05, 0x05, 0x00, 0x03, 0x07, 0x01, 0x01
        /*0010*/ 	.byte	0x02, 0x03, 0x03, 0x00, 0x02, 0x06, 0x01, 0x00, 0x04, 0x0b, 0x08, 0x00, 0x00, 0x00, 0x00, 0x00
        /*0020*/ 	.byte	0x00, 0x00, 0x00, 0x00


//--------------------- .nv.info.gluon_wgmma      --------------------------
	.section	.nv.info.gluon_wgmma,"",@"SHT_CUDA_INFO"
	.sectionflags	@""
	.align	4


	//----- nvinfo : EIATTR_CUDA_API_VERSION
	.align		4
        /*0000*/ 	.byte	0x04, 0x37
        /*0002*/ 	.short	(.L_7 - .L_6)
.L_6:
        /*0004*/ 	.word	0x00000082


	//----- nvinfo : EIATTR_KPARAM_INFO
	.align		4
.L_7:
        /*0008*/ 	.byte	0x04, 0x17
        /*000a*/ 	.short	(.L_9 - .L_8)
.L_8:
        /*000c*/ 	.word	0x00000000
        /*0010*/ 	.short	0x000a
        /*0012*/ 	.short	0x0048
        /*0014*/ 	.byte	0x00, 0xf4, 0x21, 0x00


	//----- nvinfo : EIATTR_KPARAM_INFO
	.align		4
.L_9:
        /*0018*/ 	.byte	0x04, 0x17
        /*001a*/ 	.short	(.L_11 - .L_10)
.L_10:
        /*001c*/ 	.word	0x00000000
        /*0020*/ 	.short	0x0009
        /*0022*/ 	.short	0x0040
        /*0024*/ 	.byte	0x00, 0xf4, 0x21, 0x00


	//----- nvinfo : EIATTR_KPARAM_INFO
	.align		4
.L_11:
        /*0028*/ 	.byte	0x04, 0x17
        /*002a*/ 	.short	(.L_13 - .L_12)
.L_12:
        /*002c*/ 	.word	0x00000000
        /*0030*/ 	.short	0x0008
        /*0032*/ 	.short	0x0038
        /*0034*/ 	.byte	0x00, 0xf0, 0x21, 0x00


	//----- nvinfo : EIATTR_KPARAM_INFO
	.align		4
.L_13:
        /*0038*/ 	.byte	0x04, 0x17
        /*003a*/ 	.short	(.L_15 - .L_14)
.L_14:
        /*003c*/ 	.word	0x00000000
        /*0040*/ 	.short	0x0007
        /*0042*/ 	.short	0x0030
        /*0044*/ 	.byte	0x00, 0xf0, 0x21, 0x00


	//----- nvinfo : EIATTR_KPARAM_INFO
	.align		4
.L_15:
        /*0048*/ 	.byte	0x04, 0x17
        /*004a*/ 	.short	(.L_17 - .L_16)
.L_16:
        /*004c*/ 	.word	0x00000000
        /*0050*/ 	.short	0x0006
        /*0052*/ 	.short	0x0028
        /*0054*/ 	.byte	0x00, 0xf0, 0x21, 0x00


	//----- nvinfo : EIATTR_KPARAM_INFO
	.align		4
.L_17:
        /*0058*/ 	.byte	0x04, 0x17
        /*005a*/ 	.short	(.L_19 - .L_18)
.L_18:
        /*005c*/ 	.word	0x00000000
        /*0060*/ 	.short	0x0005
        /*0062*/ 	.short	0x0020
        /*0064*/ 	.byte	0x00, 0xf0, 0x11, 0x00


	//----- nvinfo : EIATTR_KPARAM_INFO
	.align		4
.L_19:
        /*0068*/ 	.byte	0x04, 0x17
        /*006a*/ 	.short	(.L_21 - .L_20)
.L_20:
        /*006c*/ 	.word	0x00000000
        /*0070*/ 	.short	0x0004
        /*0072*/ 	.short	0x001c
        /*0074*/ 	.byte	0x00, 0xf0, 0x11, 0x00


	//----- nvinfo : EIATTR_KPARAM_INFO
	.align		4
.L_21:
        /*0078*/ 	.byte	0x04, 0x17
        /*007a*/ 	.short	(.L_23 - .L_22)
.L_22:
        /*007c*/ 	.word	0x00000000
        /*0080*/ 	.short	0x0003
        /*0082*/ 	.short	0x0018
        /*0084*/ 	.byte	0x00, 0xf0, 0x11, 0x00


	//----- nvinfo : EIATTR_KPARAM_INFO
	.align		4
.L_23:
        /*0088*/ 	.byte	0x04, 0x17
        /*008a*/ 	.short	(.L_25 - .L_24)
.L_24:
        /*008c*/ 	.word	0x00000000
        /*0090*/ 	.short	0x0002
        /*0092*/ 	.short	0x0010
        /*0094*/ 	.byte	0x00, 0xf4, 0x21, 0x00


	//----- nvinfo : EIATTR_KPARAM_INFO
	.align		4
.L_25:
        /*0098*/ 	.byte	0x04, 0x17
        /*009a*/ 	.short	(.L_27 - .L_26)
.L_26:
        /*009c*/ 	.word	0x00000000
        /*00a0*/ 	.short	0x0001
        /*00a2*/ 	.short	0x0008
        /*00a4*/ 	.byte	0x00, 0xf4, 0x21, 0x00


	//----- nvinfo : EIATTR_KPARAM_INFO
	.align		4
.L_27:
        /*00a8*/ 	.byte	0x04, 0x17
        /*00aa*/ 	.short	(.L_29 - .L_28)
.L_28:
        /*00ac*/ 	.word	0x00000000
        /*00b0*/ 	.short	0x0000
        /*00b2*/ 	.short	0x0000
        /*00b4*/ 	.byte	0x00, 0xf4, 0x21, 0x00


	//----- nvinfo : EIATTR_SPARSE_MMA_MASK
	.align		4
.L_29:
        /*00b8*/ 	.byte	0x03, 0x50
        /*00ba*/ 	.short	0x0000


	//----- nvinfo : EIATTR_MAXREG_COUNT
	.align		4
        /*00bc*/ 	.byte	0x03, 0x1b
        /*00be*/ 	.short	0x00ff


	//----- nvinfo : EIATTR_NUM_BARRIERS
	.align		4
        /*00c0*/ 	.byte	0x02, 0x4c
        /*00c2*/ 	.byte	0x01
	.zero		1


	//----- nvinfo : EIATTR_MERCURY_ISA_VERSION
	.align		4
        /*00c4*/ 	.byte	0x03, 0x5f
        /*00c6*/ 	.short	0x0101


	//----- nvinfo : EIATTR_INT_WARP_WIDE_INSTR_OFFSETS
	.align		4
        /*00c8*/ 	.byte	0x04, 0x31
        /*00ca*/ 	.short	(.L_31 - .L_30)


	//   ....[0]....
.L_30:
        /*00cc*/ 	.word	0x00001660


	//   ....[1]....
        /*00d0*/ 	.word	0x00001680


	//   ....[2]....
        /*00d4*/ 	.word	0x00001690


	//   ....[3]....
        /*00d8*/ 	.word	0x000016a0


	//   ....[4]....
        /*00dc*/ 	.word	0x000017b0


	//   ....[5]....
        /*00e0*/ 	.word	0x00001da0


	//   ....[6]....
        /*00e4*/ 	.word	0x00001db0


	//   ....[7]....
        /*00e8*/ 	.word	0x00001e30


	//   ....[8]....
        /*00ec*/ 	.word	0x00001e40


	//----- nvinfo : EIATTR_COOP_GROUP_MASK_REGIDS
	.align		4
.L_31:
        /*00f0*/ 	.byte	0x04, 0x29
        /*00f2*/ 	.short	(.L_33 - .L_32)


	//   ....[0]....
.L_32:
        /*00f4*/ 	.word	0xffffffff


	//   ....[1]....
        /*00f8*/ 	.word	0xffffffff


	//   ....[2]....
        /*00fc*/ 	.word	0xffffffff


	//----- nvinfo : EIATTR_COOP_GROUP_INSTR_OFFSETS
	.align		4
.L_33:
        /*0100*/ 	.byte	0x04, 0x28
        /*0102*/ 	.short	(.L_35 - .L_34)


	//   ....[0]....
.L_34:
        /*0104*/ 	.word	0x00000150


	//   ....[1]....
        /*0108*/ 	.word	0x00000700


	//   ....[2]....
        /*010c*/ 	.word	0x00000cf0


	//----- nvinfo : EIATTR_MBARRIER_INSTR_OFFSETS
	.align		4
.L_35:
        /*0110*/ 	.byte	0x04, 0x39
        /*0112*/ 	.short	(.L_37 - .L_36)


	//   ....[0]....
.L_36:
        /*0114*/ 	.word	0x00001800
        /*0118*/ 	.word	0x000000ff
        /*011c*/ 	.word	0x00014000
        /*0120*/ 	.short	0x0100
        /*0122*/ 	.byte	0x14
	.zero		1


	//   ....[1]....
        /*0124*/ 	.word	0x00001820
        /*0128*/ 	.word	0x000000ff
        /*012c*/ 	.word	0x00014008
        /*0130*/ 	.short	0x0100
        /*0132*/ 	.byte	0x14
	.zero		1


	//   ....[2]....
        /*0134*/ 	.word	0x00001850
        /*0138*/ 	.word	0x000000ff
        /*013c*/ 	.word	0x00014010
        /*0140*/ 	.short	0x0100
        /*0142*/ 	.byte	0x14
	.zero		1


	//   ....[3]....
        /*0144*/ 	.word	0x00001870
        /*0148*/ 	.word	0x000000ff
        /*014c*/ 	.word	0x00014018
        /*0150*/ 	.short	0x0100
        /*0152*/ 	.byte	0x14
	.zero		1


	//   ....[4]....
        /*0154*/ 	.word	0x00001f10
        /*0158*/ 	.word	0x000000ff
        /*015c*/ 	.word	0x00014000
        /*0160*/ 	.short	0x010a
        /*0162*/ 	.byte	0x20
	.zero		1


	//   ....[5]....
        /*0164*/ 	.word	0x000021a0
        /*0168*/ 	.word	0x000000ff
        /*016c*/ 	.word	0x00014000
        /*0170*/ 	.short	0x0108
        /*0172*/ 	.byte	0x14
	.zero		1


	//   ....[6]....
        /*0174*/ 	.word	0x000022d0
        /*0178*/ 	.word	0x000000ff
        /*017c*/ 	.word	0x00014008
        /*0180*/ 	.short	0x0108
        /*0182*/ 	.byte	0x14
	.zero		1


	//   ....[7]....
        /*0184*/ 	.word	0x000023c0
        /*0188*/ 	.word	0x000000ff
        /*018c*/ 	.word	0x00014010
        /*0190*/ 	.short	0x0108
        /*0192*/ 	.byte	0x14
	.zero		1


	//   ....[8]....
        /*0194*/ 	.word	0x000024b0
        /*0198*/ 	.word	0x000000ff
        /*019c*/ 	.word	0x00014018
        /*01a0*/ 	.short	0x0108
        /*01a2*/ 	.byte	0x14
	.zero		1


	//   ....[9]....
        /*01a4*/ 	.word	0x000027e0
        /*01a8*/ 	.word	0x000000ff
        /*01ac*/ 	.word	0x00014000
        /*01b0*/ 	.short	0x010a
        /*01b2*/ 	.byte	0x20
	.zero		1


	//----- nvinfo : EIATTR_NUM_MBARRIERS
	.align		4
.L_37:
        /*01b4*/ 	.byte	0x03, 0x38
        /*01b6*/ 	.short	0x0004


	//----- nvinfo : EIATTR_EXIT_INSTR_OFFSETS
	.align		4
        /*01b8*/ 	.byte	0x04, 0x1c
        /*01ba*/ 	.short	(.L_39 - .L_38)


	//   ....[0]....
.L_38:
        /*01bc*/ 	.word	0x000027d0


	//----- nvinfo : EIATTR_REQNTID
	.align		4
.L_39:
        /*01c0*/ 	.byte	0x04, 0x10
        /*01c2*/ 	.short	(.L_41 - .L_40)
.L_40:
        /*01c4*/ 	.word	0x00000080
        /*01c8*/ 	.word	0x00000001
        /*01cc*/ 	.word	0x00000001


	//----- nvinfo : EIATTR_CRS_STACK_SIZE
	.align		4
.L_41:
        /*01d0*/ 	.byte	0x04, 0x1e
        /*01d2*/ 	.short	(.L_43 - .L_42)
.L_42:
        /*01d4*/ 	.word	0x00000000


	//----- nvinfo : EIATTR_CBANK_PARAM_SIZE
	.align		4
.L_43:
        /*01d8*/ 	.byte	0x03, 0x19
        /*01da*/ 	.short	0x0050


	//----- nvinfo : EIATTR_PARAM_CBANK
	.align		4
        /*01dc*/ 	.byte	0x04, 0x0a
        /*01de*/ 	.short	(.L_45 - .L_44)
	.align		4
.L_44:
        /*01e0*/ 	.word	index@(.nv.constant0.gluon_wgmma)
        /*01e4*/ 	.short	0x0210
        /*01e6*/ 	.short	0x0050


	//----- nvinfo : EIATTR_SW_WAR
	.align		4
.L_45:
        /*01e8*/ 	.byte	0x04, 0x36
        /*01ea*/ 	.short	(.L_47 - .L_46)
.L_46:
        /*01ec*/ 	.word	0x00000008
.L_47:


//--------------------- .nv.callgraph             --------------------------
	.section	.nv.callgraph,"",@"SHT_CUDA_CALLGRAPH"
	.align	4
	.sectionentsize	8
	.align		4
        /*0000*/ 	.word	0x00000000
	.align		4
        /*0004*/ 	.word	0xffffffff
	.align		4
        /*0008*/ 	.word	0x00000000
	.align		4
        /*000c*/ 	.word	0xfffffffe
	.align		4
        /*0010*/ 	.word	0x00000000
	.align		4
        /*0014*/ 	.word	0xfffffffd
	.align		4
        /*0018*/ 	.word	0x00000000
	.align		4
        /*001c*/ 	.word	0xfffffffc


//--------------------- .text.gluon_wgmma         --------------------------
	.section	.text.gluon_wgmma,"ax",@progbits
	.align	128
        .global         gluon_wgmma
        .type           gluon_wgmma,@function
        .size           gluon_wgmma,(.L_x_52 - gluon_wgmma)
        .other          gluon_wgmma,@"STO_CUDA_ENTRY STV_DEFAULT"
gluon_wgmma:
.text.gluon_wgmma:
[----:B------:R-:W-:Y:S01]  /*0000*/  LDC R1, c[0x0][0x28] ;  /* 0x00000a00ff017b82 */ /* 0x000fe20000000800 */
[----:B------:R-:W1:Y:S07]  /*0010*/  S2R R0, SR_TID.X ;  /* 0x0000000000007919 */ /* 0x000e6e0000002100 */
[----:B------:R-:W2:Y:S01]  /*0020*/  S2UR UR4, SR_CgaCtaId ;  /* 0x00000000000479c3 */ /* 0x000ea20000008800 */
[----:B------:R-:W-:Y:S01]  /*0030*/  UMOV UR20, 0x400 ;  /* 0x0000040000147882 */ /* 0x000fe20000000000 */
[----:B------:R-:W-:Y:S01]  /*0040*/  ULDC UR6, c[0x0][0xc] ;  /* 0x0000030000067ab9 */ /* 0x000fe20000000800 */
[----:B------:R-:W-:Y:S01]  /*0050*/  ULDC.64 UR26, c[0x0][0x250] ;  /* 0x00009400001a7ab9 */ /* 0x000fe20000000a00 */
[----:B------:R-:W-:Y:S04]  /*0060*/  BSSY B0, `(.L_x_0) ;  /* 0x000001f000007945 */ /* 0x000fe80003800000 */
[----:B------:R-:W3:Y:S08]  /*0070*/  LDC R4, c[0x0][0x228] ;  /* 0x00008a00ff047b82 */ /* 0x000ef00000000800 */
[----:B------:R-:W4:Y:S08]  /*0080*/  LDC R13, c[0x0][0x230] ;  /* 0x00008c00ff0d7b82 */ /* 0x000f300000000800 */
[----:B------:R-:W-:Y:S01]  /*0090*/  S2UR UR30, SR_CTAID.Y ;  /* 0x00000000001e79c3 */ /* 0x000fe20000002600 */
[----:B--2---:R-:W-:-:S03]  /*00a0*/  ULEA UR20, UR4, UR20, 0x18 ;  /* 0x0000001404147291 */ /* 0x004fc6000f8ec03f */
[----:B------:R-:W-:Y:S01]  /*00b0*/  ULDC UR4, c[0x0][0x10] ;  /* 0x0000040000047ab9 */ /* 0x000fe20000000800 */
[----:B-1----:R-:W-:-:S03]  /*00c0*/  LOP3.LUT R6, R0, 0x7f, RZ, 0xc0, !PT ;  /* 0x0000007f00067812 */ /* 0x002fc600078ec0ff */
[----:B------:R-:W1:Y:S01]  /*00d0*/  S2UR UR5, SR_CTAID.Z ;  /* 0x00000000000579c3 */ /* 0x000e620000002700 */
[----:B---3--:R-:W-:Y:S01]  /*00e0*/  VIADD R4, R4, 0xffffffff ;  /* 0xffffffff04047836 */ /* 0x008fe20000000000 */
[C---:B------:R-:W-:Y:S02]  /*00f0*/  ISETP.GE.U32.AND P0, PT, R6.reuse, 0x20, PT ;  /* 0x000000200600780c */ /* 0x040fe40003f06070 */
[C---:B------:R-:W-:Y:S02]  /*0100*/  ISETP.NE.U32.AND P2, PT, R6.reuse, RZ, PT ;  /* 0x000000ff0600720c */ /* 0x040fe40003f45070 */
[----:B------:R-:W-:Y:S02]  /*0110*/  LEA R12, R6, UR20, 0x2 ;  /* 0x00000014060c7c11 */ /* 0x000fe4000f8e10ff */
[----:B------:R-:W2:Y:S01]  /*0120*/  S2UR UR31, SR_CTAID.X ;  /* 0x00000000001f79c3 */ /* 0x000ea20000002500 */
[----:B----4-:R-:W-:-:S06]  /*0130*/  VIADD R9, R13, 0xffffffff ;  /* 0xffffffff0d097836 */ /* 0x010fcc0000000000 */
[----:B------:R3:W-:Y:S01]  /*0140*/  @!P0 STS [R12], RZ ;  /* 0x000000ff0c008388 */ /* 0x0007e20000000800 */
[----:B------:R-:W-:-:S03]  /*0150*/  NOP ;  /* 0x0000000000007918 */ /* 0x000fc60000000000 */
[----:B------:R3:W-:Y:S01]  /*0160*/  @!P2 STS [UR20+0x24], R4 ;  /* 0x00002404ff00a988 */ /* 0x0007e20008000814 */
[----:B-1----:R-:W-:-:S03]  /*0170*/  UIMAD UR4, UR5, UR4, UR30 ;  /* 0x00000004050472a4 */ /* 0x002fc6000f8e021e */
[----:B------:R3:W-:Y:S01]  /*0180*/  @!P2 STS [UR20+0x20], R9 ;  /* 0x00002009ff00a988 */ /* 0x0007e20008000814 */
[----:B--2---:R-:W-:-:S04]  /*0190*/  UIMAD UR4, UR4, UR6, UR31 ;  /* 0x00000006040472a4 */ /* 0x004fc8000f8e021f */
[----:B------:R-:W-:-:S03]  /*01a0*/  UIMAD UR5, UR4, 0x180, URZ ;  /* 0x00000180040578a4 */ /* 0x000fc6000f8e023f */
[----:B------:R-:W-:Y:S01]  /*01b0*/  UMOV UR4, URZ ;  /* 0x0000003f00047c82 */ /* 0x000fe20008000000 */
[----:B------:R-:W-:-:S04]  /*01c0*/  UIADD3 UR22, UP0, UR5, UR26, URZ ;  /* 0x0000001a05167290 */ /* 0x000fc8000ff1e03f */
[----:B------:R-:W-:Y:S01]  /*01d0*/  ULEA.HI.X.SX32 UR23, UR5, UR27, 0x1, UP0 ;  /* 0x0000001b05177291 */ /* 0x000fe200080f0e3f */
[----:B---3--:R-:W-:Y:S11]  /*01e0*/  @P2 BRA `(.L_x_1) ;  /* 0x0000000000182947 */ /* 0x008ff60003800000 */
[----:B------:R-:W1:Y:S01]  /*01f0*/  LDS R2, [UR20+0x8] ;  /* 0x00000814ff027984 */ /* 0x000e620008000800 */
[----:B------:R-:W2:Y:S01]  /*0200*/  LDC.64 R10, c[0x0][0x210] ;  /* 0x00008400ff0a7b82 */ /* 0x000ea20000000a00 */
[----:B------:R-:W-:Y:S02]  /*0210*/  IMAD.MOV.U32 R3, RZ, RZ, 0x70 ;  /* 0x00000070ff037424 */ /* 0x000fe400078e00ff */
[----:B--2---:R2:W-:Y:S03]  /*0220*/  STS.64 [UR20], R10 ;  /* 0x0000000aff007988 */ /* 0x0045e60008000a14 */
[----:B-1----:R-:W-:-:S05]  /*0230*/  LOP3.LUT R2, R2, 0x10, R3, 0xd8, !PT ;  /* 0x0000001002027812 */ /* 0x002fca00078ed803 */
[----:B------:R2:W-:Y:S02]  /*0240*/  STS [UR20+0x8], R2 ;  /* 0x00000802ff007988 */ /* 0x0005e40008000814 */
.L_x_1:
[----:B------:R-:W-:Y:S05]  /*0250*/  BSYNC B0 ;  /* 0x0000000000007941 */ /* 0x000fea0003800000 */
.L_x_0:
[----:B------:R-:W-:Y:S04]  /*0260*/  BSSY B0, `(.L_x_2) ;  /* 0x000000a000007945 */ /* 0x000fe80003800000 */
[----:B------:R-:W-:Y:S05]  /*0270*/  @P2 BRA `(.L_x_3) ;  /* 0x0000000000202947 */ /* 0x000fea0003800000 */
[----:B--2---:R-:W1:Y:S01]  /*0280*/  LDS R2, [UR20+0x34] ;  /* 0x00003414ff027984 */ /* 0x004e620008000800 */
[----:B------:R-:W-:Y:S02]  /*0290*/  IMAD.MOV.U32 R3, RZ, RZ, 0x1f000000 ;  /* 0x1f000000ff037424 */ /* 0x000fe400078e00ff */
[----:B------:R-:W-:Y:S01]  /*02a0*/  @!P2 IMAD.MOV.U32 R5, RZ, RZ, 0x3f ;  /* 0x0000003fff05a424 */ /* 0x000fe200078e00ff */
[----:B------:R-:W2:Y:S02]  /*02b0*/  @!P2 LDS R8, [UR20+0x38] ;  /* 0x00003814ff08a984 */ /* 0x000ea40008000800 */
[----:B-1----:R-:W-:Y:S02]  /*02c0*/  LOP3.LUT R2, R2, 0xff000000, R3, 0xb8, !PT ;  /* 0xff00000002027812 */ /* 0x002fe400078eb803 */
[----:B--2---:R-:W-:-:S03]  /*02d0*/  @!P2 LOP3.LUT R3, R8, 0xff, R5, 0xb8, !PT ;  /* 0x000000ff0803a812 */ /* 0x004fc600078eb805 */
[----:B------:R1:W-:Y:S04]  /*02e0*/  STS [UR20+0x34], R2 ;  /* 0x00003402ff007988 */ /* 0x0003e80008000814 */
[----:B------:R1:W-:Y:S02]  /*02f0*/  @!P2 STS [UR20+0x38], R3 ;  /* 0x00003803ff00a988 */ /* 0x0003e40008000814 */
.L_x_3:
[----:B------:R-:W-:Y:S05]  /*0300*/  BSYNC B0 ;  /* 0x0000000000007941 */ /* 0x000fea0003800000 */
.L_x_2:
[----:B------:R-:W-:Y:S04]  /*0310*/  BSSY B0, `(.L_x_4) ;  /* 0x000000e000007945 */ /* 0x000fe80003800000 */
[----:B------:R-:W-:Y:S05]  /*0320*/  @P2 BRA `(.L_x_5) ;  /* 0x0000000000302947 */ /* 0x000fea0003800000 */
[----:B-1----:R-:W1:Y:S01]  /*0330*/  LDS R3, [UR20+0x34] ;  /* 0x00003414ff037984 */ /* 0x002e620008000800 */
[----:B--2---:R-:W2:Y:S03]  /*0340*/  LDC.64 R10, c[0x0][0x238] ;  /* 0x00008e00ff0a7b82 */ /* 0x004ea60000000a00 */
[----:B------:R-:W3:Y:S01]  /*0350*/  LDS R2, [UR20+0x1c] ;  /* 0x00001c14ff027984 */ /* 0x000ee20008000800 */
[C---:B--2---:R-:W-:Y:S01]  /*0360*/  SHF.L.U64.HI R8, R10.reuse, 0x1, R11 ;  /* 0x000000010a087819 */ /* 0x044fe2000001020b */
[----:B------:R-:W-:-:S03]  /*0370*/  IMAD.SHL.U32 R5, R10, 0x2, RZ ;  /* 0x000000020a057824 */ /* 0x000fc600078e00ff */
[--C-:B------:R-:W-:Y:S02]  /*0380*/  SHF.R.U32.HI R7, RZ, 0x4, R8.reuse ;  /* 0x00000004ff077819 */ /* 0x100fe40000011608 */
[----:B------:R-:W-:-:S05]  /*0390*/  SHF.R.U64 R5, R5, 0x4, R8 ;  /* 0x0000000405057819 */ /* 0x000fca0000001208 */
[----:B------:R4:W-:Y:S01]  /*03a0*/  STS [UR20+0xc], R5 ;  /* 0x00000c05ff007988 */ /* 0x0009e20008000814 */
[----:B-1----:R-:W-:Y:S02]  /*03b0*/  LOP3.LUT R3, R3, 0x7, RZ, 0xb8, !PT ;  /* 0x0000000703037812 */ /* 0x002fe400078eb8ff */
[----:B---3--:R-:W-:-:S03]  /*03c0*/  LOP3.LUT R2, R2, 0xf, R7, 0xb8, !PT ;  /* 0x0000000f02027812 */ /* 0x008fc600078eb807 */
[----:B------:R4:W-:Y:S04]  /*03d0*/  STS [UR20+0x34], R3 ;  /* 0x00003403ff007988 */ /* 0x0009e80008000814 */
[----:B------:R4:W-:Y:S02]  /*03e0*/  STS [UR20+0x1c], R2 ;  /* 0x00001c02ff007988 */ /* 0x0009e40008000814 */
.L_x_5:
[----:B------:R-:W-:Y:S05]  /*03f0*/  BSYNC B0 ;  /* 0x0000000000007941 */ /* 0x000fea0003800000 */
.L_x_4:
[----:B------:R-:W-:Y:S04]  /*0400*/  BSSY B1, `(.L_x_6) ;  /* 0x000001a000017945 */ /* 0x000fe80003800000 */
[----:B------:R-:W-:Y:S04]  /*0410*/  BSSY B0, `(.L_x_7) ;  /* 0x0000015000007945 */ /* 0x000fe80003800000 */
[----:B------:R-:W-:Y:S05]  /*0420*/  @P2 BRA `(.L_x_8) ;  /* 0x0000000000202947 */ /* 0x000fea0003800000 */
[----:B-12-4-:R-:W1:Y:S02]  /*0430*/  LDS R2, [UR20+0x34] ;  /* 0x00003414ff027984 */ /* 0x016e640008000800 */
[----:B-1----:R-:W-:-:S05]  /*0440*/  LOP3.LUT R2, R2, 0x38, RZ, 0xb8, !PT ;  /* 0x0000003802027812 */ /* 0x002fca00078eb8ff */
[----:B------:R1:W-:Y:S01]  /*0450*/  STS [UR20+0x34], R2 ;  /* 0x00003402ff007988 */ /* 0x0003e20008000814 */
[----:B------:R-:W-:Y:S05]  /*0460*/  @P2 BRA `(.L_x_9) ;  /* 0x0000000000202947 */ /* 0x000fea0003800000 */
[----:B-1----:R-:W1:Y:S01]  /*0470*/  LDS R2, [UR20+0x8] ;  /* 0x00000814ff027984 */ /* 0x002e620008000800 */
[----:B------:R-:W-:-:S05]  /*0480*/  IMAD.MOV.U32 R3, RZ, RZ, 0x780 ;  /* 0x00000780ff037424 */ /* 0x000fca00078e00ff */
[----:B-1----:R-:W-:-:S05]  /*0490*/  LOP3.LUT R2, R2, 0x500, R3, 0xd8, !PT ;  /* 0x0000050002027812 */ /* 0x002fca00078ed803 */
[----:B------:R3:W-:Y:S02]  /*04a0*/  STS [UR20+0x8], R2 ;  /* 0x00000802ff007988 */ /* 0x0007e40008000814 */
.L_x_8:
[----:B------:R-:W-:Y:S05]  /*04b0*/  @P2 BRA `(.L_x_10) ;  /* 0x0000000000282947 */ /* 0x000fea0003800000 */
[----:B-1234-:R-:W1:Y:S02]  /*04c0*/  LDS R2, [UR20+0x8] ;  /* 0x00000814ff027984 */ /* 0x01ee640008000800 */
[----:B-1----:R-:W-:-:S05]  /*04d0*/  LOP3.LUT R2, R2, 0x1800, RZ, 0xb8, !PT ;  /* 0x0000180002027812 */ /* 0x002fca00078eb8ff */
[----:B------:R2:W-:Y:S02]  /*04e0*/  STS [UR20+0x8], R2 ;  /* 0x00000802ff007988 */ /* 0x0005e40008000814 */
.L_x_9:
[----:B------:R-:W-:Y:S05]  /*04f0*/  @P2 BREAK B0 ;  /* 0x0000000000002942 */ /* 0x000fea0003800000 */
[----:B------:R-:W-:Y:S05]  /*0500*/  @P2 BRA `(.L_x_11) ;  /* 0x0000000000242947 */ /* 0x000fea0003800000 */
[----:B------:R-:W3:Y:S01]  /*0510*/  LDS R3, [UR20+0x8] ;  /* 0x00000814ff037984 */ /* 0x000ee20008000800 */
[----:B-12---:R-:W-:-:S05]  /*0520*/  IMAD.MOV.U32 R2, RZ, RZ, 0x6000 ;  /* 0x00006000ff027424 */ /* 0x006fca00078e00ff */
[----:B---3--:R-:W-:-:S04]  /*0530*/  LOP3.LUT R2, R3, 0x4000, R2, 0xd8, !PT ;  /* 0x0000400003027812 */ /* 0x008fc800078ed802 */
[----:B------:R-:W-:-:S05]  /*0540*/  LOP3.LUT R2, R2, 0x400000, RZ, 0xb8, !PT ;  /* 0x0040000002027812 */ /* 0x000fca00078eb8ff */
[----:B------:R5:W-:Y:S02]  /*0550*/  STS [UR20+0x8], R2 ;  /* 0x00000802ff007988 */ /* 0x000be40008000814 */
.L_x_10:
[----:B------:R-:W-:Y:S05]  /*0560*/  BSYNC B0 ;  /* 0x0000000000007941 */ /* 0x000fea0003800000 */
.L_x_7:
[----:B-12345:R-:W1:Y:S02]  /*0570*/  @!P2 LDS R2, [UR20+0x8] ;  /* 0x00000814ff02a984 */ /* 0x03ee640008000800 */
[----:B-1----:R-:W-:-:S05]  /*0580*/  @!P2 LOP3.LUT R2, R2, 0x8000, RZ, 0xb8, !PT ;  /* 0x000080000202a812 */ /* 0x002fca00078eb8ff */
[----:B------:R3:W-:Y:S02]  /*0590*/  @!P2 STS [UR20+0x8], R2 ;  /* 0x00000802ff00a988 */ /* 0x0007e40008000814 */
.L_x_11:
[----:B------:R-:W-:Y:S05]  /*05a0*/  BSYNC B1 ;  /* 0x0000000000017941 */ /* 0x000fea0003800000 */
.L_x_6:
[----:B------:R-:W-:Y:S05]  /*05b0*/  WARPSYNC.ALL ;  /* 0x0000000000007948 */ /* 0x000fea0003800000 */
[----:B------:R-:W-:Y:S05]  /*05c0*/  @P0 BRA `(.L_x_12) ;  /* 0x0000000000280947 */ /* 0x000fea0003800000 */
[----:B-123--:R-:W1:Y:S01]  /*05d0*/  S2R R2, SR_LANEID ;  /* 0x0000000000027919 */ /* 0x00ee620000000000 */
[----:B------:R-:W-:Y:S05]  /*05e0*/  WARPSYNC.ALL ;  /* 0x0000000000007948 */ /* 0x000fea0003800000 */
[----:B-1----:R-:W-:-:S05]  /*05f0*/  IMAD.SHL.U32 R5, R2, 0x4, RZ ;  /* 0x0000000402057824 */ /* 0x002fca00078e00ff */
[----:B------:R-:W1:Y:S01]  /*0600*/  LDS R7, [R5+UR20] ;  /* 0x0000001405077984 */ /* 0x000e620008000800 */
[----:B------:R-:W-:-:S05]  /*0610*/  IADD3 R2, P1, R5, UR22, RZ ;  /* 0x0000001605027c10 */ /* 0x000fca000ff3e0ff */
[----:B------:R-:W-:-:S05]  /*0620*/  IMAD.X R3, RZ, RZ, UR23, P1 ;  /* 0x00000017ff037e24 */ /* 0x000fca00088e06ff */
[----:B-1----:R4:W5:Y:S01]  /*0630*/  ATOMG.E.EXCH.STRONG.GPU PT, RZ, [R2], R7 ;  /* 0x0000000702ff73a8 */ /* 0x00296200041ee100 */
[----:B------:R-:W-:-:S04]  /*0640*/  DEPBAR {5,4,3,2,1,0} ;  /* 0x0000003f0000791a */ /* 0x000fc80000000000 */
[----:B------:R4:W-:Y:S01]  /*0650*/  UTMACCTL.IV [UR22] ;  /* 0x00000000160079b9 */ /* 0x0009e20008000000 */
[----:B------:R-:W-:Y:S01]  /*0660*/  NOP ;  /* 0x0000000000007918 */ /* 0x000fe20000000000 */
.L_x_12:
[----:B------:R-:W-:Y:S05]  /*0670*/  @P0 BRA `(.L_x_13) ;  /* 0x00000000000c0947 */ /* 0x000fea0003800000 */
[----:B------:R0:W-:Y:S01]  /*0680*/  UTMACMDFLUSH ;  /* 0x00000000000079b7 */ /* 0x0001e20000000000 */
[----:B------:R-:W-:Y:S05]  /*0690*/  @P0 BRA `(.L_x_13) ;  /* 0x0000000000040947 */ /* 0x000fea0003800000 */
[----:B------:R-:W-:-:S04]  /*06a0*/  DEPBAR.LE SB0, 0x0 ;  /* 0x000080000000791a */ /* 0x000fc80000000000 */
.L_x_13:
[----:B------:R-:W-:Y:S05]  /*06b0*/  WARPSYNC.ALL ;  /* 0x0000000000007948 */ /* 0x000fea0003800000 */
[----:B-----5:R-:W-:Y:S06]  /*06c0*/  BAR.SYNC.DEFER_BLOCKING 0x0 ;  /* 0x0000000000007b1d */ /* 0x020fec0000010000 */
[----:B------:R-:W-:Y:S02]  /*06d0*/  BSSY B1, `(.L_x_14) ;  /* 0x000000b000017945 */ /* 0x000fe40003800000 */
[----:B------:R-:W-:Y:S06]  /*06e0*/  BAR.SYNC.DEFER_BLOCKING 0x0 ;  /* 0x0000000000007b1d */ /* 0x000fec0000010000 */
[----:B------:R5:W-:Y:S01]  /*06f0*/  @!P0 STS [R12], RZ ;  /* 0x000000ff0c008388 */ /* 0x000be20000000800 */
[----:B------:R-:W-:Y:S01]  /*0700*/  NOP ;  /* 0x0000000000007918 */ /* 0x000fe20000000000 */
[----:B------:R-:W-:Y:S05]  /*0710*/  @P2 BRA `(.L_x_15) ;  /* 0x0000000000182947 */ /* 0x000fea0003800000 */
[----:B-1234-:R-:W1:Y:S01]  /*0720*/  LDS R2, [UR20+0x8] ;  /* 0x00000814ff027984 */ /* 0x01ee620008000800 */
[----:B------:R-:W2:Y:S01]  /*0730*/  LDC.64 R10, c[0x0][0x218] ;  /* 0x00008600ff0a7b82 */ /* 0x000ea20000000a00 */
[----:B------:R-:W-:Y:S02]  /*0740*/  IMAD.MOV.U32 R3, RZ, RZ, 0x70 ;  /* 0x00000070ff037424 */ /* 0x000fe400078e00ff */
[----:B--2---:R2:W-:Y:S03]  /*0750*/  STS.64 [UR20], R10 ;  /* 0x0000000aff007988 */ /* 0x0045e60008000a14 */
[----:B-1----:R-:W-:-:S05]  /*0760*/  LOP3.LUT R2, R2, 0x10, R3, 0xd8, !PT ;  /* 0x0000001002027812 */ /* 0x002fca00078ed803 */
[----:B------:R2:W-:Y:S02]  /*0770*/  STS [UR20+0x8], R2 ;  /* 0x00000802ff007988 */ /* 0x0005e40008000814 */
.L_x_15:
[----:B----4-:R-:W-:Y:S05]  /*0780*/  BSYNC B1 ;  /* 0x0000000000017941 */ /* 0x010fea0003800000 */
.L_x_14:
[----:B------:R-:W-:Y:S04]  /*0790*/  BSSY B2, `(.L_x_16) ;  /* 0x000000f000027945 */ /* 0x000fe80003800000 */
[----:B------:R-:W-:Y:S04]  /*07a0*/  BSSY B1, `(.L_x_17) ;  /* 0x000000c000017945 */ /* 0x000fe80003800000 */
[----:B------:R-:W-:Y:S05]  /*07b0*/  @P2 BRA `(.L_x_18) ;  /* 0x0000000000282947 */ /* 0x000fea0003800000 */
[----:B-123--:R-:W1:Y:S01]  /*07c0*/  LDS R2, [UR20+0x34] ;  /* 0x00003414ff027984 */ /* 0x00ee620008000800 */
[----:B------:R-:W-:Y:S01]  /*07d0*/  IMAD.MOV.U32 R3, RZ, RZ, 0x1f000000 ;  /* 0x1f000000ff037424 */ /* 0x000fe200078e00ff */
[----:B------:R-:W-:Y:S05]  /*07e0*/  @P2 BREAK B1 ;  /* 0x0000000000012942 */ /* 0x000fea0003800000 */
[----:B-1----:R-:W-:-:S05]  /*07f0*/  LOP3.LUT R2, R2, 0xff000000, R3, 0xb8, !PT ;  /* 0xff00000002027812 */ /* 0x002fca00078eb803 */
[----:B------:R1:W-:Y:S01]  /*0800*/  STS [UR20+0x34], R2 ;  /* 0x00003402ff007988 */ /* 0x0003e20008000814 */
[----:B------:R-:W-:Y:S05]  /*0810*/  @P2 BRA `(.L_x_19) ;  /* 0x0000000000182947 */ /* 0x000fea0003800000 */
[----:B------:R-:W2:Y:S01]  /*0820*/  LDS R3, [UR20+0x38] ;  /* 0x00003814ff037984 */ /* 0x000ea20008000800 */
[----:B-1----:R-:W-:-:S05]  /*0830*/  IMAD.MOV.U32 R2, RZ, RZ, 0xff ;  /* 0x000000ffff027424 */ /* 0x002fca00078e00ff */
[----:B--2---:R-:W-:-:S05]  /*0840*/  LOP3.LUT R2, R3, 0xff, R2, 0xb8, !PT ;  /* 0x000000ff03027812 */ /* 0x004fca00078eb802 */
[----:B------:R4:W-:Y:S02]  /*0850*/  STS [UR20+0x38], R2 ;  /* 0x00003802ff007988 */ /* 0x0009e40008000814 */
.L_x_18:
[----:B------:R-:W-:Y:S05]  /*0860*/  BSYNC B1 ;  /* 0x0000000000017941 */ /* 0x000fea0003800000 */
.L_x_17:
[----:B------:R1:W-:Y:S02]  /*0870*/  @!P2 STS [UR20+0x20], R9 ;  /* 0x00002009ff00a988 */ /* 0x0003e40008000814 */
.L_x_19:
[----:B------:R-:W-:Y:S05]  /*0880*/  BSYNC B2 ;  /* 0x0000000000027941 */ /* 0x000fea0003800000 */
.L_x_16:
[----:B------:R-:W-:Y:S05]  /*0890*/  WARPSYNC.ALL ;  /* 0x0000000000007948 */ /* 0x000fea0003800000 */
[----:B------:R-:W2:Y:S01]  /*08a0*/  LDC R5, c[0x0][0x22c] ;  /* 0x00008b00ff057b82 */ /* 0x000ea20000000800 */
[----:B------:R-:W-:Y:S01]  /*08b0*/  BSSY B2, `(.L_x_20) ;  /* 0x0000010000027945 */ /* 0x000fe20003800000 */
[----:B--2---:R-:W-:-:S05]  /*08c0*/  VIADD R5, R5, 0xffffffff ;  /* 0xffffffff05057836 */ /* 0x004fca0000000000 */
[----:B------:R2:W-:Y:S01]  /*08d0*/  @!P2 STS [UR20+0x24], R5 ;  /* 0x00002405ff00a988 */ /* 0x0005e20008000814 */
[----:B------:R-:W-:Y:S05]  /*08e0*/  @P2 BRA `(.L_x_21) ;  /* 0x0000000000302947 */ /* 0x000fea0003800000 */
[----:B------:R-:W2:Y:S01]  /*08f0*/  LDS R3, [UR20+0x34] ;  /* 0x00003414ff037984 */ /* 0x000ea20008000800 */
[----:B------:R-:W2:Y:S03]  /*0900*/  LDC.64 R10, c[0x0][0x240] ;  /* 0x00009000ff0a7b82 */ /* 0x000ea60000000a00 */
[----:B-1-34-:R-:W1:Y:S01]  /*0910*/  LDS R2, [UR20+0x1c] ;  /* 0x00001c14ff027984 */ /* 0x01ae620008000800 */
[C---:B--2---:R-:W-:Y:S01]  /*0920*/  SHF.L.U64.HI R8, R10.reuse, 0x1, R11 ;  /* 0x000000010a087819 */ /* 0x044fe2000001020b */
[----:B------:R-:W-:-:S03]  /*0930*/  IMAD.SHL.U32 R7, R10, 0x2, RZ ;  /* 0x000000020a077824 */ /* 0x000fc600078e00ff */
[--C-:B------:R-:W-:Y:S02]  /*0940*/  SHF.R.U32.HI R9, RZ, 0x4, R8.reuse ;  /* 0x00000004ff097819 */ /* 0x100fe40000011608 */
[----:B------:R-:W-:-:S05]  /*0950*/  SHF.R.U64 R7, R7, 0x4, R8 ;  /* 0x0000000407077819 */ /* 0x000fca0000001208 */
[----:B------:R2:W-:Y:S01]  /*0960*/  STS [UR20+0xc], R7 ;  /* 0x00000c07ff007988 */ /* 0x0005e20008000814 */
[----:B------:R-:W-:Y:S02]  /*0970*/  LOP3.LUT R3, R3, 0x7, RZ, 0xb8, !PT ;  /* 0x0000000703037812 */ /* 0x000fe400078eb8ff */
[----:B-1----:R-:W-:-:S03]  /*0980*/  LOP3.LUT R2, R2, 0xf, R9, 0xb8, !PT ;  /* 0x0000000f02027812 */ /* 0x002fc600078eb809 */
[----:B------:R2:W-:Y:S04]  /*0990*/  STS [UR20+0x34], R3 ;  /* 0x00003403ff007988 */ /* 0x0005e80008000814 */
[----:B------:R2:W-:Y:S02]  /*09a0*/  STS [UR20+0x1c], R2 ;  /* 0x00001c02ff007988 */ /* 0x0005e40008000814 */
.L_x_21:
[----:B------:R-:W-:Y:S05]  /*09b0*/  BSYNC B2 ;  /* 0x0000000000027941 */ /* 0x000fea0003800000 */
.L_x_20:
[----:B------:R-:W-:Y:S04]  /*09c0*/  BSSY B3, `(.L_x_22) ;  /* 0x000001a000037945 */ /* 0x000fe80003800000 */
[----:B------:R-:W-:Y:S04]  /*09d0*/  BSSY B2, `(.L_x_23) ;  /* 0x0000015000027945 */ /* 0x000fe80003800000 */
[----:B------:R-:W-:Y:S05]  /*09e0*/  @P2 BRA `(.L_x_24) ;  /* 0x0000000000202947 */ /* 0x000fea0003800000 */
[----:B-1234-:R-:W1:Y:S02]  /*09f0*/  LDS R2, [UR20+0x34] ;  /* 0x00003414ff027984 */ /* 0x01ee640008000800 */
[----:B-1----:R-:W-:-:S05]  /*0a00*/  LOP3.LUT R2, R2, 0x38, RZ, 0xb8, !PT ;  /* 0x0000003802027812 */ /* 0x002fca00078eb8ff */
[----:B------:R1:W-:Y:S01]  /*0a10*/  STS [UR20+0x34], R2 ;  /* 0x00003402ff007988 */ /* 0x0003e20008000814 */
[----:B------:R-:W-:Y:S05]  /*0a20*/  @P2 BRA `(.L_x_25) ;  /* 0x0000000000202947 */ /* 0x000fea0003800000 */
[----:B-1----:R-:W1:Y:S01]  /*0a30*/  LDS R2, [UR20+0x8] ;  /* 0x00000814ff027984 */ /* 0x002e620008000800 */
[----:B------:R-:W-:-:S05]  /*0a40*/  IMAD.MOV.U32 R3, RZ, RZ, 0x780 ;  /* 0x00000780ff037424 */ /* 0x000fca00078e00ff */
[----:B-1----:R-:W-:-:S05]  /*0a50*/  LOP3.LUT R2, R2, 0x500, R3, 0xd8, !PT ;  /* 0x0000050002027812 */ /* 0x002fca00078ed803 */
[----:B------:R1:W-:Y:S02]  /*0a60*/  STS [UR20+0x8], R2 ;  /* 0x00000802ff007988 */ /* 0x0003e40008000814 */
.L_x_24:
[----:B------:R-:W-:Y:S05]  /*0a70*/  @P2 BRA `(.L_x_26) ;  /* 0x0000000000282947 */ /* 0x000fea0003800000 */
[----:B-1234-:R-:W1:Y:S02]  /*0a80*/  LDS R2, [UR20+0x8] ;  /* 0x00000814ff027984 */ /* 0x01ee640008000800 */
[----:B-1----:R-:W-:-:S05]  /*0a90*/  LOP3.LUT R2, R2, 0x1800, RZ, 0xb8, !PT ;  /* 0x0000180002027812 */ /* 0x002fca00078eb8ff */
[----:B------:R2:W-:Y:S02]  /*0aa0*/  STS [UR20+0x8], R2 ;  /* 0x00000802ff007988 */ /* 0x0005e40008000814 */
.L_x_25:
[----:B------:R-:W-:Y:S05]  /*0ab0*/  @P2 BREAK B2 ;  /* 0x0000000000022942 */ /* 0x000fea0003800000 */
[----:B------:R-:W-:Y:S05]  /*0ac0*/  @P2 BRA `(.L_x_27) ;  /* 0x0000000000242947 */ /* 0x000fea0003800000 */
[----:B-12---:R-:W1:Y:S01]  /*0ad0*/  LDS R2, [UR20+0x8] ;  /* 0x00000814ff027984 */ /* 0x006e620008000800 */
[----:B------:R-:W-:-:S05]  /*0ae0*/  IMAD.MOV.U32 R3, RZ, RZ, 0x6000 ;  /* 0x00006000ff037424 */ /* 0x000fca00078e00ff */
[----:B-1----:R-:W-:-:S04]  /*0af0*/  LOP3.LUT R2, R2, 0x4000, R3, 0xd8, !PT ;  /* 0x0000400002027812 */ /* 0x002fc800078ed803 */
[----:B------:R-:W-:-:S05]  /*0b00*/  LOP3.LUT R2, R2, 0x400000, RZ, 0xb8, !PT ;  /* 0x0040000002027812 */ /* 0x000fca00078eb8ff */
[----:B------:R1:W-:Y:S02]  /*0b10*/  STS [UR20+0x8], R2 ;  /* 0x00000802ff007988 */ /* 0x0003e40008000814 */
.L_x_26:
[----:B------:R-:W-:Y:S05]  /*0b20*/  BSYNC B2 ;  /* 0x0000000000027941 */ /* 0x000fea0003800000 */
.L_x_23:
[----:B-1234-:R-:W1:Y:S02]  /*0b30*/  @!P2 LDS R2, [UR20+0x8] ;  /* 0x00000814ff02a984 */ /* 0x01ee640008000800 */
[----:B-1----:R-:W-:-:S05]  /*0b40*/  @!P2 LOP3.LUT R2, R2, 0x8000, RZ, 0xb8, !PT ;  /* 0x000080000202a812 */ /* 0x002fca00078eb8ff */
[----:B------:R3:W-:Y:S02]  /*0b50*/  @!P2 STS [UR20+0x8], R2 ;  /* 0x00000802ff00a988 */ /* 0x0007e40008000814 */
.L_x_27:
[----:B------:R-:W-:Y:S05]  /*0b60*/  BSYNC B3 ;  /* 0x0000000000037941 */ /* 0x000fea0003800000 */
.L_x_22:
[----:B------:R-:W-:Y:S05]  /*0b70*/  WARPSYNC.ALL ;  /* 0x0000000000007948 */ /* 0x000fea0003800000 */
[----:B------:R-:W-:-:S04]  /*0b80*/  UIADD3 UR25, UR5, 0x80, URZ ;  /* 0x0000008005197890 */ /* 0x000fc8000fffe03f */
[----:B------:R-:W-:-:S04]  /*0b90*/  UIADD3 UR24, UP0, UR25, UR26, URZ ;  /* 0x0000001a19187290 */ /* 0x000fc8000ff1e03f */
[----:B------:R-:W-:Y:S01]  /*0ba0*/  ULEA.HI.X.SX32 UR25, UR25, UR27, 0x1, UP0 ;  /* 0x0000001b19197291 */ /* 0x000fe200080f0e3f */
[----:B------:R-:W-:Y:S11]  /*0bb0*/  @P0 BRA `(.L_x_28) ;  /* 0x0000000000280947 */ /* 0x000ff60003800000 */
[----:B-123--:R-:W1:Y:S01]  /*0bc0*/  S2R R2, SR_LANEID ;  /* 0x0000000000027919 */ /* 0x00ee620000000000 */
[----:B------:R-:W-:Y:S05]  /*0bd0*/  WARPSYNC.ALL ;  /* 0x0000000000007948 */ /* 0x000fea0003800000 */
[----:B-1----:R-:W-:-:S05]  /*0be0*/  IMAD.SHL.U32 R8, R2, 0x4, RZ ;  /* 0x0000000402087824 */ /* 0x002fca00078e00ff */
[----:B------:R-:W1:Y:S01]  /*0bf0*/  LDS R7, [R8+UR20] ;  /* 0x0000001408077984 */ /* 0x000e620008000800 */
[----:B------:R-:W-:-:S05]  /*0c00*/  IADD3 R2, P1, R8, UR24, RZ ;  /* 0x0000001808027c10 */ /* 0x000fca000ff3e0ff */
[----:B------:R-:W-:-:S05]  /*0c10*/  IMAD.X R3, RZ, RZ, UR25, P1 ;  /* 0x00000019ff037e24 */ /* 0x000fca00088e06ff */
[----:B-1----:R4:W2:Y:S01]  /*0c20*/  ATOMG.E.EXCH.STRONG.GPU PT, RZ, [R2], R7 ;  /* 0x0000000702ff73a8 */ /* 0x0028a200041ee100 */
[----:B------:R-:W-:-:S04]  /*0c30*/  DEPBAR {5,4,3,2,1,0} ;  /* 0x0000003f0000791a */ /* 0x000fc80000000000 */
[----:B------:R4:W-:Y:S01]  /*0c40*/  UTMACCTL.IV [UR24] ;  /* 0x00000000180079b9 */ /* 0x0009e20008000000 */
[----:B------:R-:W-:Y:S01]  /*0c50*/  NOP ;  /* 0x0000000000007918 */ /* 0x000fe20000000000 */
.L_x_28:
[----:B------:R-:W-:Y:S05]  /*0c60*/  @P0 BRA `(.L_x_29) ;  /* 0x00000000000c0947 */ /* 0x000fea0003800000 */
[----:B------:R0:W-:Y:S01]  /*0c70*/  UTMACMDFLUSH ;  /* 0x00000000000079b7 */ /* 0x0001e20000000000 */
[----:B------:R-:W-:Y:S05]  /*0c80*/  @P0 BRA `(.L_x_29) ;  /* 0x0000000000040947 */ /* 0x000fea0003800000 */
[----:B------:R-:W-:-:S04]  /*0c90*/  DEPBAR.LE SB0, 0x0 ;  /* 0x000080000000791a */ /* 0x000fc80000000000 */
.L_x_29:
[----:B------:R-:W-:Y:S05]  /*0ca0*/  WARPSYNC.ALL ;  /* 0x0000000000007948 */ /* 0x000fea0003800000 */
[----:B--2---:R-:W-:Y:S06]  /*0cb0*/  BAR.SYNC.DEFER_BLOCKING 0x0 ;  /* 0x0000000000007b1d */ /* 0x004fec0000010000 */
[----:B------:R-:W-:Y:S02]  /*0cc0*/  BSSY B3, `(.L_x_30) ;  /* 0x000000b000037945 */ /* 0x000fe40003800000 */
[----:B------:R-:W-:Y:S06]  /*0cd0*/  BAR.SYNC.DEFER_BLOCKING 0x0 ;  /* 0x0000000000007b1d */ /* 0x000fec0000010000 */
[----:B------:R2:W-:Y:S01]  /*0ce0*/  @!P0 STS [R12], RZ ;  /* 0x000000ff0c008388 */ /* 0x0005e20000000800 */
[----:B------:R-:W-:Y:S01]  /*0cf0*/  NOP ;  /* 0x0000000000007918 */ /* 0x000fe20000000000 */
[----:B------:R-:W-:Y:S05]  /*0d00*/  @P2 BRA `(.L_x_31) ;  /* 0x0000000000182947 */ /* 0x000fea0003800000 */
[----:B-1-34-:R-:W1:Y:S01]  /*0d10*/  LDS R2, [UR20+0x8] ;  /* 0x00000814ff027984 */ /* 0x01ae620008000800 */
[----:B------:R-:W3:Y:S01]  /*0d20*/  LDC.64 R8, c[0x0][0x220] ;  /* 0x00008800ff087b82 */ /* 0x000ee20000000a00 */
[----:B------:R-:W-:Y:S02]  /*0d30*/  IMAD.MOV.U32 R3, RZ, RZ, 0x70 ;  /* 0x00000070ff037424 */ /* 0x000fe400078e00ff */
[----:B---3--:R3:W-:Y:S03]  /*0d40*/  STS.64 [UR20], R8 ;  /* 0x00000008ff007988 */ /* 0x0087e60008000a14 */
[----:B-1----:R-:W-:-:S05]  /*0d50*/  LOP3.LUT R2, R2, 0x10, R3, 0xd8, !PT ;  /* 0x0000001002027812 */ /* 0x002fca00078ed803 */
[----:B------:R3:W-:Y:S02]  /*0d60*/  STS [UR20+0x8], R2 ;  /* 0x00000802ff007988 */ /* 0x0007e40008000814 */
.L_x_31:
[----:B----4-:R-:W-:Y:S05]  /*0d70*/  BSYNC B3 ;  /* 0x0000000000037941 */ /* 0x010fea0003800000 */
.L_x_30:
[----:B------:R-:W-:Y:S04]  /*0d80*/  BSSY B4, `(.L_x_32) ;  /* 0x0000011000047945 */ /* 0x000fe80003800000 */
[----:B------:R-:W-:Y:S04]  /*0d90*/  BSSY B3, `(.L_x_33) ;  /* 0x000000e000037945 */ /* 0x000fe80003800000 */
[----:B------:R-:W-:Y:S05]  /*0da0*/  @P2 BRA `(.L_x_34) ;  /* 0x0000000000242947 */ /* 0x000fea0003800000 */
[----:B-1-3--:R-:W1:Y:S01]  /*0db0*/  LDS R2, [UR20+0x34] ;  /* 0x00003414ff027984 */ /* 0x00ae620008000800 */
[----:B------:R-:W-:-:S05]  /*0dc0*/  IMAD.MOV.U32 R3, RZ, RZ, 0x3f000000 ;  /* 0x3f000000ff037424 */ /* 0x000fca00078e00ff */
[----:B-1----:R-:W-:-:S05]  /*0dd0*/  LOP3.LUT R2, R2, 0xff000000, R3, 0xb8, !PT ;  /* 0xff00000002027812 */ /* 0x002fca00078eb803 */
[----:B------:R1:W-:Y:S01]  /*0de0*/  STS [UR20+0x34], R2 ;  /* 0x00003402ff007988 */ /* 0x0003e20008000814 */
[----:B------:R-:W-:Y:S05]  /*0df0*/  @P2 BRA `(.L_x_35) ;  /* 0x00000000001c2947 */ /* 0x000fea0003800000 */
[----:B-1----:R-:W1:Y:S01]  /*0e00*/  LDS R2, [UR20+0x38] ;  /* 0x00003814ff027984 */ /* 0x002e620008000800 */
[----:B------:R-:W-:-:S05]  /*0e10*/  IMAD.MOV.U32 R3, RZ, RZ, 0x3f ;  /* 0x0000003fff037424 */ /* 0x000fca00078e00ff */
[----:B-1----:R-:W-:-:S05]  /*0e20*/  LOP3.LUT R2, R2, 0xff, R3, 0xb8, !PT ;  /* 0x000000ff02027812 */ /* 0x002fca00078eb803 */
[----:B------:R4:W-:Y:S02]  /*0e30*/  STS [UR20+0x38], R2 ;  /* 0x00003802ff007988 */ /* 0x0009e40008000814 */
.L_x_34:
[----:B------:R-:W-:Y:S05]  /*0e40*/  @P2 BREAK B3 ;  /* 0x0000000000032942 */ /* 0x000fea0003800000 */
[----:B------:R-:W-:Y:S05]  /*0e50*/  @P2 BRA `(.L_x_36) ;  /* 0x00000000000c2947 */ /* 0x000fea0003800000 */
[----:B------:R1:W-:Y:S02]  /*0e60*/  STS [UR20+0x20], R5 ;  /* 0x00002005ff007988 */ /* 0x0003e40008000814 */
.L_x_35:
[----:B------:R-:W-:Y:S05]  /*0e70*/  BSYNC B3 ;  /* 0x0000000000037941 */ /* 0x000fea0003800000 */
.L_x_33:
[----:B------:R1:W-:Y:S02]  /*0e80*/  @!P2 STS [UR20+0x24], R4 ;  /* 0x00002404ff00a988 */ /* 0x0003e40008000814 */
.L_x_36:
[----:B------:R-:W-:Y:S05]  /*0e90*/  BSYNC B4 ;  /* 0x0000000000047941 */ /* 0x000fea0003800000 */
.L_x_32:
[----:B------:R-:W-:Y:S05]  /*0ea0*/  WARPSYNC.ALL ;  /* 0x0000000000007948 */ /* 0x000fea0003800000 */
[----:B------:R-:W-:Y:S04]  /*0eb0*/  BSSY B4, `(.L_x_37) ;  /* 0x000000e000047945 */ /* 0x000fe80003800000 */
[----:B------:R-:W-:Y:S05]  /*0ec0*/  @P2 BRA `(.L_x_38) ;  /* 0x0000000000302947 */ /* 0x000fea0003800000 */
[----:B------:R-:W5:Y:S01]  /*0ed0*/  LDS R3, [UR20+0x34] ;  /* 0x00003414ff037984 */ /* 0x000f620008000800 */
[----:B-1----:R-:W1:Y:S03]  /*0ee0*/  LDC.64 R4, c[0x0][0x248] ;  /* 0x00009200ff047b82 */ /* 0x002e660000000a00 */
[----:B---34-:R-:W3:Y:S01]  /*0ef0*/  LDS R2, [UR20+0x1c] ;  /* 0x00001c14ff027984 */ /* 0x018ee20008000800 */
[C---:B-1----:R-:W-:Y:S01]  /*0f00*/  SHF.L.U64.HI R5, R4.reuse, 0x1, R5 ;  /* 0x0000000104057819 */ /* 0x042fe20000010205 */
[----:B------:R-:W-:-:S03]  /*0f10*/  IMAD.SHL.U32 R4, R4, 0x2, RZ ;  /* 0x0000000204047824 */ /* 0x000fc600078e00ff */
[--C-:B------:R-:W-:Y:S02]  /*0f20*/  SHF.R.U32.HI R7, RZ, 0x4, R5.reuse ;  /* 0x00000004ff077819 */ /* 0x100fe40000011605 */
[----:B------:R-:W-:-:S05]  /*0f30*/  SHF.R.U64 R4, R4, 0x4, R5 ;  /* 0x0000000404047819 */ /* 0x000fca0000001205 */
[----:B------:R1:W-:Y:S01]  /*0f40*/  STS [UR20+0xc], R4 ;  /* 0x00000c04ff007988 */ /* 0x0003e20008000814 */
[----:B-----5:R-:W-:Y:S02]  /*0f50*/  LOP3.LUT R3, R3, 0x7, RZ, 0xb8, !PT ;  /* 0x0000000703037812 */ /* 0x020fe400078eb8ff */
[----:B---3--:R-:W-:-:S03]  /*0f60*/  LOP3.LUT R2, R2, 0xf, R7, 0xb8, !PT ;  /* 0x0000000f02027812 */ /* 0x008fc600078eb807 */
[----:B------:R1:W-:Y:S04]  /*0f70*/  STS [UR20+0x34], R3 ;  /* 0x00003403ff007988 */ /* 0x0003e80008000814 */
[----:B------:R1:W-:Y:S02]  /*0f80*/  STS [UR20+0x1c], R2 ;  /* 0x00001c02ff007988 */ /* 0x0003e40008000814 */
.L_x_38:
[----:B------:R-:W-:Y:S05]  /*0f90*/  BSYNC B4 ;  /* 0x0000000000047941 */ /* 0x000fea0003800000 */
.L_x_37:
        /* <DEDUP_REMOVED lines=11> */
.L_x_41:
[----:B------:R-:W-:Y:S05]  /*1050*/  @P2 BRA `(.L_x_43) ;  /* 0x0000000000282947 */ /* 0x000fea0003800000 */
[----:B-1-34-:R-:W1:Y:S02]  /*1060*/  LDS R2, [UR20+0x8] ;  /* 0x00000814ff027984 */ /* 0x01ae640008000800 */
[----:B-1----:R-:W-:-:S05]  /*1070*/  LOP3.LUT R2, R2, 0x1800, RZ, 0xb8, !PT ;  /* 0x0000180002027812 */ /* 0x002fca00078eb8ff */
[----:B------:R3:W-:Y:S02]  /*1080*/  STS [UR20+0x8], R2 ;  /* 0x00000802ff007988 */ /* 0x0007e40008000814 */
.L_x_42:
[----:B------:R-:W-:Y:S05]  /*1090*/  @P2 BREAK B5 ;  /* 0x0000000000052942 */ /* 0x000fea0003800000 */
[----:B------:R-:W-:Y:S05]  /*10a0*/  @P2 BRA `(.L_x_44) ;  /* 0x0000000000242947 */ /* 0x000fea0003800000 */
[----:B-1-3--:R-:W1:Y:S01]  /*10b0*/  LDS R2, [UR20+0x8] ;  /* 0x00000814ff027984 */ /* 0x00ae620008000800 */
[----:B------:R-:W-:-:S05]  /*10c0*/  IMAD.MOV.U32 R3, RZ, RZ, 0x6000 ;  /* 0x00006000ff037424 */ /* 0x000fca00078e00ff */
[----:B-1----:R-:W-:-:S04]  /*10d0*/  LOP3.LUT R2, R2, 0x6000, R3, 0xd8, !PT ;  /* 0x0000600002027812 */ /* 0x002fc800078ed803 */
[----:B------:R-:W-:-:S05]  /*10e0*/  LOP3.LUT R2, R2, 0x400000, RZ, 0xb8, !PT ;  /* 0x0040000002027812 */ /* 0x000fca00078eb8ff */
[----:B------:R1:W-:Y:S02]  /*10f0*/  STS [UR20+0x8], R2 ;  /* 0x00000802ff007988 */ /* 0x0003e40008000814 */
.L_x_43:
[----:B------:R-:W-:Y:S05]  /*1100*/  BSYNC B5 ;  /* 0x0000000000057941 */ /* 0x000fea0003800000 */
.L_x_40:
[----:B-1-34-:R-:W1:Y:S02]  /*1110*/  @!P2 LDS R2, [UR20+0x8] ;  /* 0x00000814ff02a984 */ /* 0x01ae640008000800 */
[----:B-1----:R-:W-:-:S05]  /*1120*/  @!P2 LOP3.LUT R2, R2, 0x8000, RZ, 0xb8, !PT ;  /* 0x000080000202a812 */ /* 0x002fca00078eb8ff */
[----:B------:R4:W-:Y:S02]  /*1130*/  @!P2 STS [UR20+0x8], R2 ;  /* 0x00000802ff00a988 */ /* 0x0009e40008000814 */
.L_x_44:
[----:B------:R-:W-:Y:S05]  /*1140*/  BSYNC B4 ;  /* 0x0000000000047941 */ /* 0x000fea0003800000 */
.L_x_39:
[----:B------:R-:W-:Y:S05]  /*1150*/  WARPSYNC.ALL ;  /* 0x0000000000007948 */ /* 0x000fea0003800000 */
[----:B------:R-:W-:Y:S01]  /*1160*/  UIADD3 UR5, UR5, 0x100, URZ ;  /* 0x0000010005057890 */ /* 0x000fe2000fffe03f */
[----:B------:R-:W-:Y:S02]  /*1170*/  ISETP.GE.AND P1, PT, R13, 0x1, PT ;  /* 0x000000010d00780c */ /* 0x000fe40003f26270 */
[----:B------:R-:W-:Y:S02]  /*1180*/  CS2R R24, SRZ ;  /* 0x0000000000187805 */ /* 0x000fe4000001ff00 */
[----:B------:R-:W-:Y:S01]  /*1190*/  CS2R R26, SRZ ;  /* 0x00000000001a7805 */ /* 0x000fe2000001ff00 */
[----:B------:R-:W-:Y:S01]  /*11a0*/  UIADD3 UR26, UP0, UR5, UR26, URZ ;  /* 0x0000001a051a7290 */ /* 0x000fe2000ff1e03f */
[----:B------:R-:W-:-:S02]  /*11b0*/  CS2R R28, SRZ ;  /* 0x00000000001c7805 */ /* 0x000fc4000001ff00 */
[----:B------:R-:W-:Y:S02]  /*11c0*/  CS2R R30, SRZ ;  /* 0x00000000001e7805 */ /* 0x000fe4000001ff00 */
[----:B------:R-:W-:Y:S01]  /*11d0*/  CS2R R32, SRZ ;  /* 0x0000000000207805 */ /* 0x000fe2000001ff00 */
[----:B------:R-:W-:Y:S01]  /*11e0*/  ULEA.HI.X.SX32 UR27, UR5, UR27, 0x1, UP0 ;  /* 0x0000001b051b7291 */ /* 0x000fe200080f0e3f */
[----:B------:R-:W-:Y:S02]  /*11f0*/  CS2R R34, SRZ ;  /* 0x0000000000227805 */ /* 0x000fe4000001ff00 */
[----:B------:R-:W-:Y:S02]  /*1200*/  CS2R R36, SRZ ;  /* 0x0000000000247805 */ /* 0x000fe4000001ff00 */
[----:B------:R-:W-:Y:S02]  /*1210*/  CS2R R38, SRZ ;  /* 0x0000000000267805 */ /* 0x000fe4000001ff00 */
[----:B------:R-:W-:-:S02]  /*1220*/  CS2R R40, SRZ ;  /* 0x0000000000287805 */ /* 0x000fc4000001ff00 */
[----:B------:R-:W-:Y:S02]  /*1230*/  CS2R R42, SRZ ;  /* 0x00000000002a7805 */ /* 0x000fe4000001ff00 */
[----:B------:R-:W-:Y:S02]  /*1240*/  CS2R R44, SRZ ;  /* 0x00000000002c7805 */ /* 0x000fe4000001ff00 */
        /* <DEDUP_REMOVED lines=41> */
[----:B------:R-:W-:Y:S01]  /*14e0*/  CS2R R128, SRZ ;  /* 0x0000000000807805 */ /* 0x000fe2000001ff00 */
[----:B------:R-:W-:Y:S01]  /*14f0*/  IMAD.MOV.U32 R130, RZ, RZ, RZ ;  /* 0x000000ffff827224 */ /* 0x000fe200078e00ff */
[----:B------:R-:W-:Y:S06]  /*1500*/  @P0 BRA `(.L_x_45) ;  /* 0x0000000000280947 */ /* 0x000fec0003800000 */
[----:B-1-34-:R-:W1:Y:S01]  /*1510*/  S2R R2, SR_LANEID ;  /* 0x0000000000027919 */ /* 0x01ae620000000000 */
[----:B------:R-:W-:Y:S05]  /*1520*/  WARPSYNC.ALL ;  /* 0x0000000000007948 */ /* 0x000fea0003800000 */
[----:B-1----:R-:W-:-:S05]  /*1530*/  IMAD.SHL.U32 R4, R2, 0x4, RZ ;  /* 0x0000000402047824 */ /* 0x002fca00078e00ff */
[----:B------:R-:W1:Y:S01]  /*1540*/  LDS R5, [R4+UR20] ;  /* 0x0000001404057984 */ /* 0x000e620008000800 */
[----:B------:R-:W-:-:S05]  /*1550*/  IADD3 R2, P3, R4, UR26, RZ ;  /* 0x0000001a04027c10 */ /* 0x000fca000ff7e0ff */
[----:B------:R-:W-:-:S05]  /*1560*/  IMAD.X R3, RZ, RZ, UR27, P3 ;  /* 0x0000001bff037e24 */ /* 0x000fca00098e06ff */
[----:B-1----:R1:W3:Y:S01]  /*1570*/  ATOMG.E.EXCH.STRONG.GPU PT, RZ, [R2], R5 ;  /* 0x0000000502ff73a8 */ /* 0x0022e200041ee100 */
[----:B------:R-:W-:-:S04]  /*1580*/  DEPBAR {5,4,3,2,1,0} ;  /* 0x0000003f0000791a */ /* 0x000fc80000000000 */
[----:B------:R1:W-:Y:S01]  /*1590*/  UTMACCTL.IV [UR26] ;  /* 0x000000001a0079b9 */ /* 0x0003e20008000000 */
[----:B------:R-:W-:Y:S01]  /*15a0*/  NOP ;  /* 0x0000000000007918 */ /* 0x000fe20000000000 */
.L_x_45:
[----:B------:R-:W-:Y:S05]  /*15b0*/  @P0 BRA `(.L_x_46) ;  /* 0x00000000000c0947 */ /* 0x000fea0003800000 */
[----:B------:R0:W-:Y:S01]  /*15c0*/  UTMACMDFLUSH ;  /* 0x00000000000079b7 */ /* 0x0001e20000000000 */
[----:B------:R-:W-:Y:S05]  /*15d0*/  @P0 BRA `(.L_x_46) ;  /* 0x0000000000040947 */ /* 0x000fea0003800000 */
[----:B------:R-:W-:-:S04]  /*15e0*/  DEPBAR.LE SB0, 0x0 ;  /* 0x000080000000791a */ /* 0x000fc80000000000 */
.L_x_46:
[----:B------:R-:W-:Y:S05]  /*15f0*/  WARPSYNC.ALL ;  /* 0x0000000000007948 */ /* 0x000fea0003800000 */
[----:B---3--:R-:W-:Y:S01]  /*1600*/  BAR.SYNC.DEFER_BLOCKING 0x0 ;  /* 0x0000000000007b1d */ /* 0x008fe20000010000 */
[----:B------:R-:W-:Y:S01]  /*1610*/  USHF.L.U32 UR15, UR30, 0x8, URZ ;  /* 0x000000081e0f7899 */ /* 0x000fe2000800063f */
[----:B------:R-:W-:Y:S01]  /*1620*/  IMAD.MOV.U32 R131, RZ, RZ, RZ ;  /* 0x000000ffff837224 */ /* 0x000fe200078e00ff */
[----:B------:R-:W-:Y:S02]  /*1630*/  CS2R R132, SRZ ;  /* 0x0000000000847805 */ /* 0x000fe4000001ff00 */
[----:B------:R-:W-:-:S02]  /*1640*/  CS2R R134, SRZ ;  /* 0x0000000000867805 */ /* 0x000fc4000001ff00 */
[----:B------:R-:W-:Y:S01]  /*1650*/  CS2R R136, SRZ ;  /* 0x0000000000887805 */ /* 0x000fe2000001ff00 */
[----:B------:R-:W-:Y:S01]  /*1660*/  VOTEU.ALL UP0, P2 ;  /* 0x00000000003f7886 */ /* 0x000fe20001000000 */
[----:B------:R-:W-:Y:S01]  /*1670*/  UMOV UR6, 0x1 ;  /* 0x0000000100067882 */ /* 0x000fe20000000000 */
[----:B------:R-:W-:Y:S01]  /*1680*/  VOTEU.ALL UP1, P2 ;  /* 0x00000000003f7886 */ /* 0x000fe20001020000 */
[----:B------:R-:W-:Y:S01]  /*1690*/  VOTEU.ALL UP2, P2 ;  /* 0x00000000003f7886 */ /* 0x000fe20001040000 */
[----:B------:R-:W-:Y:S01]  /*16a0*/  VOTEU.ALL UP3, P2 ;  /* 0x00000000003f7886 */ /* 0x000fe20001060000 */
[----:B------:R-:W-:-:S04]  /*16b0*/  @!UP0 UIADD3 UR8, -UR6, 0x100000, URZ ;  /* 0x0010000006088890 */ /* 0x000fc8000fffe13f */
[----:B------:R-:W-:Y:S02]  /*16c0*/  @!UP0 USHF.L.U32 UR9, UR8, 0xb, URZ ;  /* 0x0000000b08098899 */ /* 0x000fe4000800063f */
[----:B------:R-:W-:Y:S01]  /*16d0*/  @!UP0 USHF.L.U32 UR8, UR8, 0x1, URZ ;  /* 0x0000000108088899 */ /* 0x000fe2000800063f */
[----:B------:R-:W-:Y:S01]  /*16e0*/  CS2R R138, SRZ ;  /* 0x00000000008a7805 */ /* 0x000fe2000001ff00 */
        /* <DEDUP_REMOVED lines=12> */
[----:B------:R-:W-:Y:S01]  /*17b0*/  VOTEU.ALL UP0, P2 ;  /* 0x00000000003f7886 */ /* 0x000fe20001000000 */
[----:B------:R-:W-:Y:S02]  /*17c0*/  CS2R R146, SRZ ;  /* 0x0000000000927805 */ /* 0x000fe4000001ff00 */
[----:B------:R-:W-:Y:S02]  /*17d0*/  CS2R R148, SRZ ;  /* 0x0000000000947805 */ /* 0x000fe4000001ff00 */
[----:B------:R-:W-:Y:S01]  /*17e0*/  CS2R R150, SRZ ;  /* 0x0000000000967805 */ /* 0x000fe2000001ff00 */
[----:B------:R-:W3:Y:S02]  /*17f0*/  FENCE.VIEW.ASYNC.S ;  /* 0x00000000000073c6 */ /* 0x000ee40000000000 */
[----:B---3--:R-:W3:Y:S02]  /*1800*/  @!UP0 SYNCS.EXCH.64 URZ, [UR20+0x14000], UR8 ;  /* 0x01400008143f85b2 */ /* 0x008ee40008000100 */
[----:B---3--:R-:W-:Y:S06]  /*1810*/  BAR.SYNC.DEFER_BLOCKING 0x0 ;  /* 0x0000000000007b1d */ /* 0x008fec0000010000 */
[----:B------:R3:W4:Y:S02]  /*1820*/  @!UP1 SYNCS.EXCH.64 URZ, [UR20+0x14008], UR10 ;  /* 0x0140080a143f95b2 */ /* 0x0007240008000100 */
[----:B----4-:R-:W-:Y:S01]  /*1830*/  BAR.SYNC.DEFER_BLOCKING 0x0 ;  /* 0x0000000000007b1d */ /* 0x010fe20000010000 */
[----:B---3--:R-:W-:-:S05]  /*1840*/  USHF.L.U32 UR11, UR31, 0x6, URZ ;  /* 0x000000061f0b7899 */ /* 0x008fca000800063f */
[----:B------:R3:W4:Y:S02]  /*1850*/  @!UP2 SYNCS.EXCH.64 URZ, [UR20+0x14010], UR12 ;  /* 0x0140100c143fa5b2 */ /* 0x0007240008000100 */
[----:B----4-:R-:W-:Y:S06]  /*1860*/  BAR.SYNC.DEFER_BLOCKING 0x0 ;  /* 0x0000000000007b1d */ /* 0x010fec0000010000 */
[----:B------:R3:W4:Y:S01]  /*1870*/  @!UP3 SYNCS.EXCH.64 URZ, [UR20+0x14018], UR6 ;  /* 0x01401806143fb5b2 */ /* 0x0007220008000100 */
[----:B------:R-:W-:Y:S05]  /*1880*/  @!P1 BRA `(.L_x_47) ;  /* 0x0000000400fc9947 */ /* 0x000fea0003800000 */
        /* <DEDUP_REMOVED lines=63> */
[----:B------:R-:W-:Y:S01]  /*1c80*/  CS2R R150, SRZ ;  /* 0x0000000000967805 */ /* 0x000fe2000001ff00 */
[----:B------:R-:W-:Y:S01]  /*1c90*/  UMOV UR5, URZ ;  /* 0x0000003f00057c82 */ /* 0x000fe20008000000 */
[----:B------:R-:W-:-:S05]  /*1ca0*/  UMOV UR10, URZ ;  /* 0x0000003f000a7c82 */ /* 0x000fca0008000000 */
.L_x_49:
[----:B----4-:R-:W-:Y:S01]  /*1cb0*/  BAR.SYNC.DEFER_BLOCKING 0x0 ;  /* 0x0000000000007b1d */ /* 0x010fe20000010000 */
[----:B------:R-:W-:Y:S01]  /*1cc0*/  ULEA UR32, UR5, UR20, 0x3 ;  /* 0x0000001405207291 */ /* 0x000fe2000f8e183f */
[----:B-1----:R-:W-:Y:S01]  /*1cd0*/  @!P2 IMAD.MOV.U32 R3, RZ, RZ, 0x5000 ;  /* 0x00005000ff03a424 */ /* 0x002fe200078e00ff */
[----:B------:R-:W-:Y:S01]  /*1ce0*/  ELECT P0, URZ, PT ;  /* 0x00000000003f782f */ /* 0x000fe20003800000 */
[----:B------:R-:W-:Y:S01]  /*1cf0*/  IMAD.U32 R2, RZ, RZ, UR4 ;  /* 0x00000004ff027e24 */ /* 0x000fe2000f8e00ff */
[----:B------:R-:W-:Y:S02]  /*1d00*/  ULEA UR8, UR5, UR20, 0xc ;  /* 0x0000001405087291 */ /* 0x000fe4000f8e603f */
[----:B------:R-:W-:Y:S02]  /*1d10*/  ISETP.LT.U32.AND P0, PT, R6, 0x20, P0 ;  /* 0x000000200600780c */ /* 0x000fe40000701070 */
[----:B------:R-:W-:Y:S02]  /*1d20*/  ELECT P1, URZ, PT ;  /* 0x00000000003f782f */ /* 0x000fe40003820000 */
[----:B------:R-:W-:Y:S01]  /*1d30*/  SHF.L.U32 R2, R2, 0x1f, RZ ;  /* 0x0000001f02027819 */ /* 0x000fe200000006ff */
[----:B------:R-:W-:Y:S01]  /*1d40*/  UIADD3 UR8, UR8, 0x10000, URZ ;  /* 0x0001000008087890 */ /* 0x000fe2000fffe03f */
[----:B------:R-:W-:Y:S01]  /*1d50*/  ISETP.LT.U32.AND P1, PT, R6, 0x20, P1 ;  /* 0x000000200600780c */ /* 0x000fe20000f21070 */
[----:B---3--:R-:W-:Y:S01]  /*1d60*/  ULEA UR12, UR5, UR20, 0xe ;  /* 0x00000014050c7291 */ /* 0x008fe2000f8e703f */
[----:B------:R-:W-:Y:S01]  /*1d70*/  UMOV UR14, UR10 ;  /* 0x0000000a000e7c82 */ /* 0x000fe20008000000 */
[----:B------:R-:W-:-:S02]  /*1d80*/  USHF.R.U32.HI UR21, URZ, 0x4, UR8 ;  /* 0x000000043f157899 */ /* 0x000fc40008011608 */
[----:B------:R-:W-:Y:S02]  /*1d90*/  USHF.R.U32.HI UR18, URZ, 0x4, UR12 ;  /* 0x000000043f127899 */ /* 0x000fe4000801160c */
[----:B------:R-:W-:Y:S01]  /*1da0*/  VOTEU.ANY UP0, P0 ;  /* 0x00000000003f7886 */ /* 0x000fe20000000100 */
[----:B------:R-:W-:Y:S01]  /*1db0*/  VOTEU.ANY UP2, P0 ;  /* 0x00000000003f7886 */ /* 0x000fe20000040100 */
[----:B------:R-:W-:Y:S01]  /*1dc0*/  USGXT.U32 UR21, UR21, 0xe ;  /* 0x0000000e1515789a */ /* 0x000fe20008000000 */
[----:B------:R1:W-:Y:S01]  /*1dd0*/  @!P2 SYNCS.ARRIVE.TRANS64 RZ, [UR32+0x14000], R3 ;  /* 0x01400003ffffa9a7 */ /* 0x0003e20008000020 */
[----:B------:R-:W-:Y:S01]  /*1de0*/  BAR.SYNC.DEFER_BLOCKING 0x0 ;  /* 0x0000000000007b1d */ /* 0x000fe20000010000 */
[----:B------:R-:W-:Y:S02]  /*1df0*/  @UP0 UIADD3 UR9, UR32, 0x14000, URZ ;  /* 0x0001400020090890 */ /* 0x000fe4000fffe03f */
[----:B------:R-:W-:-:S03]  /*1e00*/  USGXT.U32 UR18, UR18, 0xe ;  /* 0x0000000e1212789a */ /* 0x000fc60008000000 */
[----:B------:R-:W-:Y:S01]  /*1e10*/  @UP0 UMOV UR6, UR22 ;  /* 0x0000001600060c82 */ /* 0x000fe20008000000 */
[----:B------:R-:W-:Y:S01]  /*1e20*/  @UP0 UMOV UR7, UR23 ;  /* 0x0000001700070c82 */ /* 0x000fe20008000000 */
[----:B------:R-:W-:Y:S01]  /*1e30*/  VOTEU.ANY UP1, P1 ;  /* 0x00000000003f7886 */ /* 0x000fe20000820100 */
[----:B------:R-:W-:Y:S01]  /*1e40*/  VOTEU.ANY UP3, P1 ;  /* 0x00000000003f7886 */ /* 0x000fe20000860100 */
[----:B------:R-:W-:Y:S01]  /*1e50*/  UMOV UR19, 0x80000020 ;  /* 0x8000002000137882 */ /* 0x000fe20000000000 */
[----:B------:R-:W-:Y:S01]  /*1e60*/  UMOV UR16, UR21 ;  /* 0x0000001500107c82 */ /* 0x000fe20008000000 */
[----:B------:R-:W-:Y:S01]  /*1e70*/  UMOV UR17, 0x80000020 ;  /* 0x8000002000117882 */ /* 0x000fe20000000000 */
[----:B------:R-:W-:Y:S01]  /*1e80*/  @UP1 UIADD3 UR13, UR32, 0x14000, URZ ;  /* 0x00014000200d1890 */ /* 0x000fe2000fffe03f */
[----:B------:R-:W-:Y:S01]  /*1e90*/  @UP1 UMOV UR28, UR24 ;  /* 0x00000018001c1c82 */ /* 0x000fe20008000000 */
[----:B------:R-:W-:Y:S01]  /*1ea0*/  @UP1 UMOV UR29, UR25 ;  /* 0x00000019001d1c82 */ /* 0x000fe20008000000 */
[----:B------:R1:W-:Y:S01]  /*1eb0*/  @UP2 UTMALDG.2D [UR8], [UR6] ;  /* 0x00000008060025b4 */ /* 0x0003e20008008000 */
[----:B------:R3:W-:Y:S06]  /*1ec0*/  MEMBAR.ALL.CTA ;  /* 0x0000000000007992 */ /* 0x0007ec0000008000 */
[----:B---3--:R-:W3:Y:S02]  /*1ed0*/  FENCE.VIEW.ASYNC.S ;  /* 0x00000000000073c6 */ /* 0x008ee40000000000 */
[----:B---3--:R-:W-:Y:S06]  /*1ee0*/  BAR.SYNC.DEFER_BLOCKING 0x0 ;  /* 0x0000000000007b1d */ /* 0x008fec0000010000 */
[----:B------:R1:W-:Y:S02]  /*1ef0*/  @UP3 UTMALDG.2D [UR12], [UR28] ;  /* 0x0000000c1c0035b4 */ /* 0x0003e40008008000 */
[----:B------:R-:W-:Y:S06]  /*1f00*/  BAR.SYNC.DEFER_BLOCKING 0x0 ;  /* 0x0000000000007b1d */ /* 0x000fec0000010000 */
[----:B------:R-:W3:Y:S02]  /*1f10*/  SYNCS.PHASECHK.TRANS64.TRYWAIT P0, [UR32+0x14000], R2 ;  /* 0x01400002ff0075a7 */ /* 0x000ee40008000160 */
[----:B-1-3--:R-:W-:Y:S05]  /*1f20*/  @!P0 BRA `(.L_x_48) ;  /* 0x00000008002c8947 */ /* 0x00afea0003800000 */
.L_x_50:
[----:B------:R-:W-:Y:S02]  /*1f30*/  WARPGROUP.DEPBAR.LE gsb0, 0x0 ;  /* 0x00008000000079c5 */ /* 0x000fe40000010000 */
[----:B------:R-:W-:Y:S01]  /*1f40*/  WARPGROUP.ARRIVE ;  /* 0x00000000000079c5 */ /* 0x000fe20000000000 */
[----:B------:R-:W1:Y:S01]  /*1f50*/  LDC R2, c[0x0][0x230] ;  /* 0x00008c00ff027b82 */ /* 0x000e620000000800 */
[----:B------:R-:W-:Y:S01]  /*1f60*/  UIADD3 UR10, UR10, 0x20, URZ ;  /* 0x000000200a0a7890 */ /* 0x000fe2000fffe03f */
[----:B------:R-:W-:Y:S01]  /*1f70*/  UMOV UR6, UR18 ;  /* 0x0000001200067c82 */ /* 0x000fe20008000000 */
[----:B------:R-:W-:Y:S02]  /*1f80*/  UMOV UR7, URZ ;  /* 0x0000003f00077c82 */ /* 0x000fe40008000000 */
[----:B------:R-:W-:Y:S01]  /*1f90*/  HGMMA.64x256x16.F32.BF16 R24, gdesc[UR16], R24 ;  /* 0x03e00000101879f0 */ /* 0x000fe20008701818 */
[----:B------:R-:W-:Y:S01]  /*1fa0*/  UMOV UR16, 0xfffffffe ;  /* 0xfffffffe00107882 */ /* 0x000fe20000000000 */
[----:B------:R-:W-:Y:S01]  /*1fb0*/  UMOV UR17, 0x7fffffdf ;  /* 0x7fffffdf00117882 */ /* 0x000fe20000000000 */
[----:B------:R-:W-:-:S02]  /*1fc0*/  UIADD3 UR5, UR5, 0x1, URZ ;  /* 0x0000000105057890 */ /* 0x000fc4000fffe03f */
[----:B------:R-:W-:Y:S02]  /*1fd0*/  UIADD3.64 UR18, UR6, -UR16, URZ ;  /* 0x8000001006127297 */ /* 0x000fe4000fffe03f */
[----:B------:R-:W-:Y:S01]  /*1fe0*/  UISETP.NE.U32.AND UP0, UPT, UR5, 0x4, UPT ;  /* 0x000000040500788c */ /* 0x000fe2000bf05070 */
[----:B------:R-:W-:Y:S01]  /*1ff0*/  UMOV UR6, UR21 ;  /* 0x0000001500067c82 */ /* 0x000fe20008000000 */
[----:B------:R-:W-:Y:S02]  /*2000*/  UMOV UR7, URZ ;  /* 0x0000003f00077c82 */ /* 0x000fe40008000000 */
[----:B------:R-:W-:Y:S02]  /*2010*/  USEL UR5, UR5, URZ, UP0 ;  /* 0x0000003f05057287 */ /* 0x000fe40008000000 */
[----:B------:R-:W-:Y:S02]  /*2020*/  UIADD3.64 UR16, UR6, -UR16, URZ ;  /* 0x8000001006107297 */ /* 0x000fe4000fffe03f */
[----:B------:R-:W-:Y:S01]  /*2030*/  USEL UR6, URZ, 0x1, UP0 ;  /* 0x000000013f067887 */ /* 0x000fe20008000000 */
[----:B-1----:R-:W-:-:S03]  /*2040*/  ISETP.LE.AND P0, PT, R2, UR10, PT ;  /* 0x0000000a02007c0c */ /* 0x002fc6000bf03270 */
[----:B------:R-:W-:-:S09]  /*2050*/  ULOP3.LUT UR4, UR4, UR6, URZ, 0x3c, !UPT ;  /* 0x0000000604047292 */ /* 0x000fd2000f8e3c3f */
[----:B------:R-:W-:Y:S01]  /*2060*/  HGMMA.64x256x16.F32.BF16 R24, gdesc[UR16], R24, gsb0 ;  /* 0x03e00000101879f0 */ /* 0x000fe20008001818 */
[----:B------:R-:W-:Y:S05]  /*2070*/  @!P0 BRA `(.L_x_49) ;  /* 0xfffffffc000c8947 */ /* 0x000fea000383ffff */
.L_x_47:
[----:B------:R-:W-:Y:S02]  /*2080*/  WARPGROUP.DEPBAR.LE gsb0, 0x0 ;  /* 0x00008000000079c5 */ /* 0x000fe40000010000 */
[----:B----4-:R-:W-:Y:S01]  /*2090*/  BAR.SYNC.DEFER_BLOCKING 0x0 ;  /* 0x0000000000007b1d */ /* 0x010fe20000010000 */
[C---:B-1----:R-:W-:Y:S01]  /*20a0*/  IMAD.SHL.U32 R2, R0.reuse, 0x80, RZ ;  /* 0x0000008000027824 */ /* 0x042fe200078e00ff */
[----:B------:R-:W-:Y:S01]  /*20b0*/  F2FP.BF16.F32.PACK_AB R24, R25, R24 ;  /* 0x000000181918723e */ /* 0x000fe200000010ff */
[----:B------:R-:W-:Y:S01]  /*20c0*/  IMAD.SHL.U32 R3, R0, 0x10, RZ ;  /* 0x0000001000037824 */ /* 0x000fe200078e00ff */
[----:B------:R-:W-:Y:S02]  /*20d0*/  F2FP.BF16.F32.PACK_AB R25, R27, R26 ;  /* 0x0000001a1b19723e */ /* 0x000fe400000010ff */
[----:B------:R-:W-:Y:S02]  /*20e0*/  ELECT P0, URZ, PT ;  /* 0x00000000003f782f */ /* 0x000fe40003800000 */
[----:B------:R-:W-:Y:S01]  /*20f0*/  LOP3.LUT R2, R2, 0x780, RZ, 0xc0, !PT ;  /* 0x0000078002027812 */ /* 0x000fe200078ec0ff */
[----:B------:R-:W-:Y:S01]  /*2100*/  UMOV UR10, UR11 ;  /* 0x0000000b000a7c82 */ /* 0x000fe20008000000 */
[----:B------:R-:W-:-:S02]  /*2110*/  F2FP.BF16.F32.PACK_AB R56, R57, R56 ;  /* 0x000000383938723e */ /* 0x000fc400000010ff */
[----:B------:R-:W-:Y:S02]  /*2120*/  LOP3.LUT R3, R2, 0x70, R3, 0xf8, !PT ;  /* 0x0000007002037812 */ /* 0x000fe400078ef803 */
[--C-:B------:R-:W-:Y:S02]  /*2130*/  SHF.R.U32.HI R2, RZ, 0x5, R0.reuse ;  /* 0x00000005ff027819 */ /* 0x100fe40000011600 */
[----:B------:R-:W-:Y:S01]  /*2140*/  LOP3.LUT R3, R3, 0x10, R0, 0x78, !PT ;  /* 0x0000001003037812 */ /* 0x000fe200078e7800 */
[----:B------:R-:W-:Y:S01]  /*2150*/  IMAD.SHL.U32 R0, R0, 0x40, RZ ;  /* 0x0000004000007824 */ /* 0x000fe200078e00ff */
[----:B------:R-:W-:Y:S02]  /*2160*/  R2UR UR5, R2 ;  /* 0x00000000020572ca */ /* 0x000fe400000e0000 */
[----:B------:R-:W-:Y:S02]  /*2170*/  F2FP.BF16.F32.PACK_AB R26, R29, R28 ;  /* 0x0000001c1d1a723e */ /* 0x000fe400000010ff */
[----:B------:R-:W-:-:S02]  /*2180*/  LOP3.LUT R0, R3, 0x1800, R0, 0xf8, !PT ;  /* 0x0000180003007812 */ /* 0x000fc400078ef800 */
[----:B------:R-:W-:Y:S01]  /*2190*/  F2FP.BF16.F32.PACK_AB R27, R31, R30 ;  /* 0x0000001e1f1b723e */ /* 0x000fe200000010ff */
[----:B------:R-:W1:Y:S02]  /*21a0*/  @!P2 SYNCS.CCTL.IV [UR20+0x14000] ;  /* 0x01400000ff00a9b1 */ /* 0x000e640008000014 */
[----:B-1----:R-:W-:Y:S01]  /*21b0*/  BAR.SYNC.DEFER_BLOCKING 0x0 ;  /* 0x0000000000007b1d */ /* 0x002fe20000010000 */
[C---:B------:R-:W-:Y:S01]  /*21c0*/  LOP3.LUT R3, R0.reuse, 0x20, RZ, 0x3c, !PT ;  /* 0x0000002000037812 */ /* 0x040fe200078e3cff */
[----:B------:R-:W-:Y:S01]  /*21d0*/  VIADD R2, R0, UR20 ;  /* 0x0000001400027c36 */ /* 0x000fe20008000000 */
[----:B------:R-:W-:Y:S01]  /*21e0*/  F2FP.BF16.F32.PACK_AB R57, R59, R58 ;  /* 0x0000003a3b39723e */ /* 0x000fe200000010ff */
[----:B------:R-:W-:Y:S01]  /*21f0*/  ULOP3.LUT UR5, UR5, 0x3, URZ, 0xc0, !UPT ;  /* 0x0000000305057892 */ /* 0x000fe2000f8ec03f */
[----:B------:R-:W-:Y:S01]  /*2200*/  F2FP.BF16.F32.PACK_AB R88, R89, R88 ;  /* 0x000000585958723e */ /* 0x000fe200000010ff */
[----:B------:R-:W-:Y:S01]  /*2210*/  VIADD R3, R3, UR20 ;  /* 0x0000001403037c36 */ /* 0x000fe20008000000 */
[----:B------:R-:W-:Y:S01]  /*2220*/  F2FP.BF16.F32.PACK_AB R58, R61, R60 ;  /* 0x0000003c3d3a723e */ /* 0x000fe200000010ff */
[----:B------:R-:W-:Y:S01]  /*2230*/  ULEA UR9, UR5, UR15, 0x6 ;  /* 0x0000000f05097291 */ /* 0x000fe2000f8e303f */
[----:B------:R-:W-:Y:S01]  /*2240*/  F2FP.BF16.F32.PACK_AB R59, R63, R62 ;  /* 0x0000003e3f3b723e */ /* 0x000fe200000010ff */
[----:B------:R-:W-:Y:S01]  /*2250*/  ULEA UR8, UR5, UR20, 0xd ;  /* 0x0000001405087291 */ /* 0x000fe2000f8e683f */
[----:B------:R-:W-:-:S02]  /*2260*/  F2FP.BF16.F32.PACK_AB R89, R91, R90 ;  /* 0x0000005a5b59723e */ /* 0x000fc400000010ff */
[----:B------:R-:W-:Y:S02]  /*2270*/  F2FP.BF16.F32.PACK_AB R120, R121, R120 ;  /* 0x000000787978723e */ /* 0x000fe400000010ff */
[----:B------:R-:W-:Y:S02]  /*2280*/  F2FP.BF16.F32.PACK_AB R32, R33, R32 ;  /* 0x000000202120723e */ /* 0x000fe400000010ff */
[----:B------:R-:W-:Y:S02]  /*2290*/  F2FP.BF16.F32.PACK_AB R90, R93, R92 ;  /* 0x0000005c5d5a723e */ /* 0x000fe400000010ff */
[----:B------:R-:W-:Y:S02]  /*22a0*/  F2FP.BF16.F32.PACK_AB R91, R95, R94 ;  /* 0x0000005e5f5b723e */ /* 0x000fe400000010ff */
[----:B------:R-:W-:Y:S02]  /*22b0*/  F2FP.BF16.F32.PACK_AB R121, R123, R122 ;  /* 0x0000007a7b79723e */ /* 0x000fe400000010ff */
[----:B------:R-:W-:Y:S01]  /*22c0*/  F2FP.BF16.F32.PACK_AB R33, R35, R34 ;  /* 0x000000222321723e */ /* 0x000fe200000010ff */
[----:B------:R-:W1:Y:S02]  /*22d0*/  @!P2 SYNCS.CCTL.IV [UR20+0x14008] ;  /* 0x01400800ff00a9b1 */ /* 0x000e640008000014 */
[----:B-1----:R-:W-:Y:S01]  /*22e0*/  BAR.SYNC.DEFER_BLOCKING 0x0 ;  /* 0x0000000000007b1d */ /* 0x002fe20000010000 */
[----:B------:R-:W-:-:S02]  /*22f0*/  F2FP.BF16.F32.PACK_AB R64, R65, R64 ;  /* 0x000000404140723e */ /* 0x000fc400000010ff */
[----:B------:R-:W-:Y:S02]  /*2300*/  F2FP.BF16.F32.PACK_AB R122, R125, R124 ;  /* 0x0000007c7d7a723e */ /* 0x000fe400000010ff */
[----:B------:R-:W-:Y:S02]  /*2310*/  F2FP.BF16.F32.PACK_AB R123, R127, R126 ;  /* 0x0000007e7f7b723e */ /* 0x000fe400000010ff */
[----:B------:R-:W-:Y:S02]  /*2320*/  LOP3.LUT R4, R0, 0x40, RZ, 0x3c, !PT ;  /* 0x0000004000047812 */ /* 0x000fe400078e3cff */
[----:B------:R-:W-:Y:S02]  /*2330*/  F2FP.BF16.F32.PACK_AB R34, R37, R36 ;  /* 0x000000242522723e */ /* 0x000fe400000010ff */
[----:B------:R-:W-:Y:S01]  /*2340*/  F2FP.BF16.F32.PACK_AB R35, R39, R38 ;  /* 0x000000262723723e */ /* 0x000fe200000010ff */
[----:B------:R-:W-:Y:S01]  /*2350*/  VIADD R4, R4, UR20 ;  /* 0x0000001404047c36 */ /* 0x000fe20008000000 */
[----:B------:R-:W-:-:S02]  /*2360*/  F2FP.BF16.F32.PACK_AB R65, R67, R66 ;  /* 0x000000424341723e */ /* 0x000fc400000010ff */
        /* <DEDUP_REMOVED lines=10> */
[----:B------:R-:W-:Y:S02]  /*2410*/  F2FP.BF16.F32.PACK_AB R129, R131, R130 ;  /* 0x000000828381723e */ /* 0x000fe400000010ff */
[----:B------:R-:W-:Y:S02]  /*2420*/  F2FP.BF16.F32.PACK_AB R41, R43, R42 ;  /* 0x0000002a2b29723e */ /* 0x000fe400000010ff */
[----:B------:R-:W-:Y:S02]  /*2430*/  F2FP.BF16.F32.PACK_AB R72, R73, R72 ;  /* 0x000000484948723e */ /* 0x000fe400000010ff */
[----:B------:R-:W-:-:S02]  /*2440*/  F2FP.BF16.F32.PACK_AB R130, R133, R132 ;  /* 0x000000848582723e */ /* 0x000fc400000010ff */
[----:B------:R-:W-:Y:S02]  /*2450*/  F2FP.BF16.F32.PACK_AB R131, R135, R134 ;  /* 0x000000868783723e */ /* 0x000fe400000010ff */
[----:B------:R-:W-:Y:S02]  /*2460*/  LOP3.LUT R0, R0, 0x60, RZ, 0x3c, !PT ;  /* 0x0000006000007812 */ /* 0x000fe400078e3cff */
[----:B------:R-:W-:Y:S02]  /*2470*/  F2FP.BF16.F32.PACK_AB R42, R45, R44 ;  /* 0x0000002c2d2a723e */ /* 0x000fe400000010ff */
[----:B------:R-:W-:Y:S01]  /*2480*/  F2FP.BF16.F32.PACK_AB R43, R47, R46 ;  /* 0x0000002e2f2b723e */ /* 0x000fe200000010ff */
[----:B------:R-:W-:Y:S01]  /*2490*/  VIADD R0, R0, UR20 ;  /* 0x0000001400007c36 */ /* 0x000fe20008000000 */
[----:B------:R-:W-:Y:S01]  /*24a0*/  F2FP.BF16.F32.PACK_AB R73, R75, R74 ;  /* 0x0000004a4b49723e */ /* 0x000fe200000010ff */
[----:B------:R-:W1:Y:S02]  /*24b0*/  @!P2 SYNCS.CCTL.IV [UR20+0x14018] ;  /* 0x01401800ff00a9b1 */ /* 0x000e640008000014 */
[----:B-1----:R-:W-:Y:S01]  /*24c0*/  STSM.16.M88.4 [R2], R24 ;  /* 0x0000001802007844 */ /* 0x002fe20000000200 */
[----:B------:R-:W-:-:S02]  /*24d0*/  F2FP.BF16.F32.PACK_AB R104, R105, R104 ;  /* 0x000000686968723e */ /* 0x000fc400000010ff */
[----:B------:R-:W-:Y:S01]  /*24e0*/  F2FP.BF16.F32.PACK_AB R74, R77, R76 ;  /* 0x0000004c4d4a723e */ /* 0x000fe200000010ff */
[----:B------:R-:W-:Y:S01]  /*24f0*/  STSM.16.M88.4 [R2+0x2000], R56 ;  /* 0x0020003802007844 */ /* 0x000fe20000000200 */
[----:B------:R-:W-:Y:S02]  /*2500*/  F2FP.BF16.F32.PACK_AB R75, R79, R78 ;  /* 0x0000004e4f4b723e */ /* 0x000fe400000010ff */
[----:B------:R-:W-:Y:S01]  /*2510*/  F2FP.BF16.F32.PACK_AB R105, R107, R106 ;  /* 0x0000006a6b69723e */ /* 0x000fe200000010ff */
[----:B------:R-:W-:Y:S01]  /*2520*/  STSM.16.M88.4 [R2+0x4000], R88 ;  /* 0x0040005802007844 */ /* 0x000fe20000000200 */
[----:B------:R-:W-:Y:S02]  /*2530*/  F2FP.BF16.F32.PACK_AB R136, R137, R136 ;  /* 0x000000888988723e */ /* 0x000fe400000010ff */
[----:B------:R-:W-:Y:S01]  /*2540*/  F2FP.BF16.F32.PACK_AB R48, R49, R48 ;  /* 0x000000303130723e */ /* 0x000fe200000010ff */
[----:B------:R-:W-:Y:S01]  /*2550*/  STSM.16.M88.4 [R2+0x6000], R120 ;  /* 0x0060007802007844 */ /* 0x000fe20000000200 */
[----:B------:R-:W-:-:S02]  /*2560*/  F2FP.BF16.F32.PACK_AB R106, R109, R108 ;  /* 0x0000006c6d6a723e */ /* 0x000fc400000010ff */
[----:B------:R-:W-:Y:S01]  /*2570*/  F2FP.BF16.F32.PACK_AB R107, R111, R110 ;  /* 0x0000006e6f6b723e */ /* 0x000fe200000010ff */
[----:B------:R-:W-:Y:S01]  /*2580*/  STSM.16.M88.4 [R3], R32 ;  /* 0x0000002003007844 */ /* 0x000fe20000000200 */
        /* <DEDUP_REMOVED lines=8> */
[----:B------:R-:W-:Y:S01]  /*2610*/  STSM.16.M88.4 [R3+0x6000], R128 ;  /* 0x0060008003007844 */ /* 0x000fe20000000200 */
[----:B------:R-:W-:Y:S02]  /*2620*/  F2FP.BF16.F32.PACK_AB R51, R55, R54 ;  /* 0x000000363733723e */ /* 0x000fe400000010ff */
[----:B------:R-:W-:Y:S01]  /*2630*/  F2FP.BF16.F32.PACK_AB R81, R83, R82 ;  /* 0x000000525351723e */ /* 0x000fe200000010ff */
[----:B------:R-:W-:Y:S01]  /*2640*/  STSM.16.M88.4 [R4], R40 ;  /* 0x0000002804007844 */ /* 0x000fe20000000200 */
        /* <DEDUP_REMOVED lines=11> */
[----:B------:R-:W-:Y:S01]  /*2700*/  STSM.16.M88.4 [R0], R48 ;  /* 0x0000003000007844 */ /* 0x000fe20000000200 */
[----:B------:R-:W-:-:S02]  /*2710*/  F2FP.BF16.F32.PACK_AB R146, R149, R148 ;  /* 0x000000949592723e */ /* 0x000fc400000010ff */
[----:B------:R-:W-:Y:S01]  /*2720*/  F2FP.BF16.F32.PACK_AB R147, R151, R150 ;  /* 0x000000969793723e */ /* 0x000fe200000010ff */
[----:B------:R-:W-:Y:S04]  /*2730*/  STSM.16.M88.4 [R0+0x2000], R80 ;  /* 0x0020005000007844 */ /* 0x000fe80000000200 */
[----:B------:R-:W-:Y:S04]  /*2740*/  STSM.16.M88.4 [R0+0x4000], R112 ;  /* 0x0040007000007844 */ /* 0x000fe80000000200 */
[----:B------:R-:W-:Y:S01]  /*2750*/  STSM.16.M88.4 [R0+0x6000], R144 ;  /* 0x0060009000007844 */ /* 0x000fe20000000200 */
[----:B------:R1:W-:Y:S06]  /*2760*/  MEMBAR.ALL.CTA ;  /* 0x0000000000007992 */ /* 0x0003ec0000008000 */
[----:B-1----:R-:W1:Y:S02]  /*2770*/  FENCE.VIEW.ASYNC.S ;  /* 0x00000000000073c6 */ /* 0x002e640000000000 */
[----:B-1----:R-:W-:Y:S06]  /*2780*/  BAR.SYNC.DEFER_BLOCKING 0x0 ;  /* 0x0000000000007b1d */ /* 0x002fec0000010000 */
[----:B------:R1:W-:Y:S01]  /*2790*/  UTMASTG.2D [UR8], [UR26] ;  /* 0x000000081a0073b5 */ /* 0x0003e20008008000 */
[----:B------:R0:W-:Y:S01]  /*27a0*/  UTMACMDFLUSH ;  /* 0x00000000000079b7 */ /* 0x0001e20000000000 */
[----:B------:R-:W-:-:S04]  /*27b0*/  DEPBAR.LE SB0, 0x0 ;  /* 0x000080000000791a */ /* 0x000fc80000000000 */
[----:B------:R-:W-:Y:S06]  /*27c0*/  BAR.SYNC.DEFER_BLOCKING 0x0 ;  /* 0x0000000000007b1d */ /* 0x000fec0000010000 */
[----:B-1-3--:R-:W-:Y:S05]  /*27d0*/  EXIT ;  /* 0x000000000000794d */ /* 0x00afea0003800000 */
.L_x_48:
[----:B------:R-:W1:Y:S02]  /*27e0*/  SYNCS.PHASECHK.TRANS64.TRYWAIT P0, [UR32+0x14000], R2 ;  /* 0x01400002ff0075a7 */ /* 0x000e640008000160 */
[----:B-1----:R-:W-:Y:S05]  /*27f0*/  @!P0 BRA `(.L_x_48) ;  /* 0xfffffffc00f88947 */ /* 0x002fea000383ffff */
[----:B------:R-:W-:Y:S05]  /*2800*/  BRA `(.L_x_50) ;  /* 0xfffffff400c87947 */ /* 0x000fea000383ffff */
.L_x_51:
[----:B------:R-:W-:-:S00]  /*2810*/  BRA `(.L_x_51) ;  /* 0xfffffffc00fc7947 */ /* 0x000fc0000383ffff */
[----:B------:R-:W-:-:S00]  /*2820*/  NOP ;  /* 0x0000000000007918 */ /* 0x000fc00000000000 */
        /* <DEDUP_REMOVED lines=13> */
.L_x_52:


//--------------------- .nv.shared.gluon_wgmma    --------------------------
	.section	.nv.shared.gluon_wgmma,"aw",@nobits
	.sectionflags	@""
	.align	16
	.zero		1024


//--------------------- .nv.shared.reserved.0     --------------------------
	.section	.nv.shared.reserved.0,"aw",@nobits
	.weak		__nv_reservedSMEM_offset_0_alias
	.size		__nv_reservedSMEM_offset_0_alias, 0, 0
	.other		__nv_reservedSMEM_offset_0_alias,@"STO_CUDA_RESERVED_SHARED STV_DEFAULT"
__nv_reservedSMEM_offset_0_alias:
	.zero		0


//--------------------- .nv.constant0.gluon_wgmma --------------------------
	.section	.nv.constant0.gluon_wgmma,"a",@progbits
	.sectionflags	@""
	.align	4
.nv.constant0.gluon_wgmma:
	.zero		608


//--------------------- SYMBOLS --------------------------

	.type		.nv.reservedSmem.offset0,@object
	.size		.nv.reservedSmem.offset0,0x4
